//
// Generated by NVIDIA NVVM Compiler
//
// Compiler Build ID: CL-36424714
// Cuda compilation tools, release 13.0, V13.0.88
// Based on NVVM 20.0.0
//

.version 9.0
.target sm_100
.address_size 64

	// .globl	_Z15variance_kernelPKfP5Statsi
.extern .shared .align 16 .b8 smem[];

.visible .entry _Z15variance_kernelPKfP5Statsi(
	.param .u64 .ptr .align 1 _Z15variance_kernelPKfP5Statsi_param_0,
	.param .u64 .ptr .align 1 _Z15variance_kernelPKfP5Statsi_param_1,
	.param .u32 _Z15variance_kernelPKfP5Statsi_param_2
)
{
	.reg .pred 	%p<31>;
	.reg .b32 	%r<63>;
	.reg .b32 	%f<55>;
	.reg .b64 	%rd<7>;
	.reg .b64 	%fd<11>;

	ld.param.u64 	%rd3, [_Z15variance_kernelPKfP5Statsi_param_0];
	ld.param.u64 	%rd2, [_Z15variance_kernelPKfP5Statsi_param_1];
	ld.param.u32 	%r8, [_Z15variance_kernelPKfP5Statsi_param_2];
	cvta.to.global.u64 	%rd4, %rd3;
	mov.u32 	%r1, %ntid.x;
	mov.u32 	%r2, %tid.x;
	mov.u32 	%r9, %ctaid.x;
	mad.lo.s32 	%r10, %r9, %r1, %r2;
	setp.ge.s32 	%p1, %r10, %r8;
	mul.wide.s32 	%rd5, %r10, 4;
	add.s64 	%rd1, %rd4, %rd5;
	mov.f32 	%f52, 0f00000000;
	@%p1 bra 	$L__BB0_2;
	ld.global.nc.f32 	%f52, [%rd1];
$L__BB0_2:
	mov.b32 	%r11, %f52;
	shfl.sync.down.b32	%r12|%p2, %r11, 16, 31, -1;
	mov.b32 	%f12, %r12;
	add.f32 	%f13, %f52, %f12;
	mov.b32 	%r13, %f13;
	shfl.sync.down.b32	%r14|%p3, %r13, 8, 31, -1;
	mov.b32 	%f14, %r14;
	add.f32 	%f15, %f13, %f14;
	mov.b32 	%r15, %f15;
	shfl.sync.down.b32	%r16|%p4, %r15, 4, 31, -1;
	mov.b32 	%f16, %r16;
	add.f32 	%f17, %f15, %f16;
	mov.b32 	%r17, %f17;
	shfl.sync.down.b32	%r18|%p5, %r17, 2, 31, -1;
	mov.b32 	%f18, %r18;
	add.f32 	%f19, %f17, %f18;
	mov.b32 	%r19, %f19;
	shfl.sync.down.b32	%r20|%p6, %r19, 1, 31, -1;
	mov.b32 	%f20, %r20;
	add.f32 	%f3, %f19, %f20;
	and.b32  	%r3, %r2, 31;
	shr.u32 	%r4, %r2, 5;
	setp.ne.s32 	%p7, %r3, 0;
	@%p7 bra 	$L__BB0_4;
	cvt.f64.f32 	%fd1, %f3;
	shl.b32 	%r21, %r4, 3;
	mov.u32 	%r22, smem;
	add.s32 	%r23, %r22, %r21;
	st.shared.f64 	[%r23], %fd1;
$L__BB0_4:
	bar.sync 	0;
	shr.u32 	%r5, %r1, 5;
	setp.ge.u32 	%p8, %r2, %r5;
	mov.f32 	%f53, 0f00000000;
	@%p8 bra 	$L__BB0_6;
	shl.b32 	%r24, %r2, 3;
	mov.u32 	%r25, smem;
	add.s32 	%r26, %r25, %r24;
	ld.shared.f64 	%fd2, [%r26];
	cvt.rn.f32.f64 	%f53, %fd2;
$L__BB0_6:
	setp.gt.u32 	%p9, %r2, 31;
	@%p9 bra 	$L__BB0_9;
	setp.ne.s32 	%p10, %r3, 0;
	mov.b32 	%r27, %f53;
	shfl.sync.down.b32	%r28|%p11, %r27, 16, 31, -1;
	mov.b32 	%f22, %r28;
	add.f32 	%f23, %f53, %f22;
	mov.b32 	%r29, %f23;
	shfl.sync.down.b32	%r30|%p12, %r29, 8, 31, -1;
	mov.b32 	%f24, %r30;
	add.f32 	%f25, %f23, %f24;
	mov.b32 	%r31, %f25;
	shfl.sync.down.b32	%r32|%p13, %r31, 4, 31, -1;
	mov.b32 	%f26, %r32;
	add.f32 	%f27, %f25, %f26;
	mov.b32 	%r33, %f27;
	shfl.sync.down.b32	%r34|%p14, %r33, 2, 31, -1;
	mov.b32 	%f28, %r34;
	add.f32 	%f29, %f27, %f28;
	mov.b32 	%r35, %f29;
	shfl.sync.down.b32	%r36|%p15, %r35, 1, 31, -1;
	mov.b32 	%f30, %r36;
	add.f32 	%f6, %f29, %f30;
	@%p10 bra 	$L__BB0_9;
	cvt.f64.f32 	%fd3, %f6;
	st.shared.f64 	[smem], %fd3;
$L__BB0_9:
	shl.b32 	%r37, %r1, 3;
	mov.u32 	%r38, smem;
	add.s32 	%r6, %r38, %r37;
	setp.ne.s32 	%p16, %r3, 0;
	bar.sync 	0;
	ld.global.nc.f32 	%f31, [%rd1];
	mul.f32 	%f32, %f31, %f31;
	mov.b32 	%r39, %f32;
	shfl.sync.down.b32	%r40|%p17, %r39, 16, 31, -1;
	mov.b32 	%f33, %r40;
	add.f32 	%f34, %f32, %f33;
	mov.b32 	%r41, %f34;
	shfl.sync.down.b32	%r42|%p18, %r41, 8, 31, -1;
	mov.b32 	%f35, %r42;
	add.f32 	%f36, %f34, %f35;
	mov.b32 	%r43, %f36;
	shfl.sync.down.b32	%r44|%p19, %r43, 4, 31, -1;
	mov.b32 	%f37, %r44;
	add.f32 	%f38, %f36, %f37;
	mov.b32 	%r45, %f38;
	shfl.sync.down.b32	%r46|%p20, %r45, 2, 31, -1;
	mov.b32 	%f39, %r46;
	add.f32 	%f40, %f38, %f39;
	mov.b32 	%r47, %f40;
	shfl.sync.down.b32	%r48|%p21, %r47, 1, 31, -1;
	mov.b32 	%f41, %r48;
	add.f32 	%f7, %f40, %f41;
	shl.b32 	%r49, %r4, 3;
	add.s32 	%r7, %r6, %r49;
	@%p16 bra 	$L__BB0_11;
	cvt.f64.f32 	%fd4, %f7;
	st.shared.f64 	[%r7], %fd4;
$L__BB0_11:
	setp.ge.u32 	%p22, %r2, %r5;
	bar.sync 	0;
	mov.f32 	%f54, 0f00000000;
	@%p22 bra 	$L__BB0_13;
	shl.b32 	%r50, %r2, 3;
	add.s32 	%r51, %r6, %r50;
	ld.shared.f64 	%fd5, [%r51];
	cvt.rn.f32.f64 	%f54, %fd5;
$L__BB0_13:
	setp.gt.u32 	%p23, %r2, 31;
	@%p23 bra 	$L__BB0_17;
	setp.ne.s32 	%p24, %r3, 0;
	mov.b32 	%r52, %f54;
	shfl.sync.down.b32	%r53|%p25, %r52, 16, 31, -1;
	mov.b32 	%f43, %r53;
	add.f32 	%f44, %f54, %f43;
	mov.b32 	%r54, %f44;
	shfl.sync.down.b32	%r55|%p26, %r54, 8, 31, -1;
	mov.b32 	%f45, %r55;
	add.f32 	%f46, %f44, %f45;
	mov.b32 	%r56, %f46;
	shfl.sync.down.b32	%r57|%p27, %r56, 4, 31, -1;
	mov.b32 	%f47, %r57;
	add.f32 	%f48, %f46, %f47;
	mov.b32 	%r58, %f48;
	shfl.sync.down.b32	%r59|%p28, %r58, 2, 31, -1;
	mov.b32 	%f49, %r59;
	add.f32 	%f50, %f48, %f49;
	mov.b32 	%r60, %f50;
	shfl.sync.down.b32	%r61|%p29, %r60, 1, 31, -1;
	mov.b32 	%f51, %r61;
	add.f32 	%f10, %f50, %f51;
	@%p24 bra 	$L__BB0_17;
	cvt.f64.f32 	%fd6, %f10;
	st.shared.f64 	[%r7], %fd6;
	setp.ne.s32 	%p30, %r2, 0;
	@%p30 bra 	$L__BB0_17;
	cvta.to.global.u64 	%rd6, %rd2;
	ld.shared.f64 	%fd7, [smem];
	atom.global.add.f64 	%fd8, [%rd6], %fd7;
	ld.shared.f64 	%fd9, [%r6];
	atom.global.add.f64 	%fd10, [%rd6+8], %fd9;
	atom.global.add.u32 	%r62, [%rd6+16], 1;
$L__BB0_17:
	ret;

}
	// .globl	_Z24variance_kernel_parallelILi256ELi8EEvPKfP5Statsi
.visible .entry _Z24variance_kernel_parallelILi256ELi8EEvPKfP5Statsi(
	.param .u64 .ptr .align 1 _Z24variance_kernel_parallelILi256ELi8EEvPKfP5Statsi_param_0,
	.param .u64 .ptr .align 1 _Z24variance_kernel_parallelILi256ELi8EEvPKfP5Statsi_param_1,
	.param .u32 _Z24variance_kernel_parallelILi256ELi8EEvPKfP5Statsi_param_2
)
{
	.reg .pred 	%p<33>;
	.reg .b32 	%r<64>;
	.reg .b32 	%f<58>;
	.reg .b64 	%rd<7>;
	.reg .b64 	%fd<66>;

	ld.param.u64 	%rd3, [_Z24variance_kernel_parallelILi256ELi8EEvPKfP5Statsi_param_0];
	ld.param.u64 	%rd2, [_Z24variance_kernel_parallelILi256ELi8EEvPKfP5Statsi_param_1];
	ld.param.u32 	%r5, [_Z24variance_kernel_parallelILi256ELi8EEvPKfP5Statsi_param_2];
	cvta.to.global.u64 	%rd4, %rd3;
	mov.u32 	%r1, %tid.x;
	mov.u32 	%r6, %ctaid.x;
	mov.u32 	%r2, %ntid.x;
	mul.lo.s32 	%r7, %r2, %r6;
	shl.b32 	%r8, %r7, 3;
	add.s32 	%r3, %r8, %r1;
	setp.ge.s32 	%p1, %r3, %r5;
	mul.wide.s32 	%rd5, %r3, 4;
	add.s64 	%rd1, %rd4, %rd5;
	mov.f64 	%fd52, 0d0000000000000000;
	mov.f64 	%fd53, %fd52;
	@%p1 bra 	$L__BB1_2;
	ld.global.nc.f32 	%f9, [%rd1];
	cvt.f64.f32 	%fd34, %f9;
	add.f64 	%fd52, %fd34, 0d0000000000000000;
	mul.f64 	%fd53, %fd34, %fd34;
$L__BB1_2:
	add.s32 	%r9, %r3, 256;
	setp.ge.s32 	%p2, %r9, %r5;
	@%p2 bra 	$L__BB1_4;
	ld.global.nc.f32 	%f10, [%rd1+1024];
	cvt.f64.f32 	%fd35, %f10;
	add.f64 	%fd52, %fd52, %fd35;
	fma.rn.f64 	%fd53, %fd35, %fd35, %fd53;
$L__BB1_4:
	add.s32 	%r10, %r3, 512;
	setp.ge.s32 	%p3, %r10, %r5;
	@%p3 bra 	$L__BB1_6;
	ld.global.nc.f32 	%f11, [%rd1+2048];
	cvt.f64.f32 	%fd36, %f11;
	add.f64 	%fd52, %fd52, %fd36;
	fma.rn.f64 	%fd53, %fd36, %fd36, %fd53;
$L__BB1_6:
	add.s32 	%r11, %r3, 768;
	setp.ge.s32 	%p4, %r11, %r5;
	@%p4 bra 	$L__BB1_8;
	ld.global.nc.f32 	%f12, [%rd1+3072];
	cvt.f64.f32 	%fd37, %f12;
	add.f64 	%fd52, %fd52, %fd37;
	fma.rn.f64 	%fd53, %fd37, %fd37, %fd53;
$L__BB1_8:
	add.s32 	%r12, %r3, 1024;
	setp.ge.s32 	%p5, %r12, %r5;
	@%p5 bra 	$L__BB1_10;
	ld.global.nc.f32 	%f13, [%rd1+4096];
	cvt.f64.f32 	%fd38, %f13;
	add.f64 	%fd52, %fd52, %fd38;
	fma.rn.f64 	%fd53, %fd38, %fd38, %fd53;
$L__BB1_10:
	add.s32 	%r13, %r3, 1280;
	setp.ge.s32 	%p6, %r13, %r5;
	@%p6 bra 	$L__BB1_12;
	ld.global.nc.f32 	%f14, [%rd1+5120];
	cvt.f64.f32 	%fd39, %f14;
	add.f64 	%fd52, %fd52, %fd39;
	fma.rn.f64 	%fd53, %fd39, %fd39, %fd53;
$L__BB1_12:
	add.s32 	%r14, %r3, 1536;
	setp.ge.s32 	%p7, %r14, %r5;
	@%p7 bra 	$L__BB1_14;
	ld.global.nc.f32 	%f15, [%rd1+6144];
	cvt.f64.f32 	%fd40, %f15;
	add.f64 	%fd52, %fd52, %fd40;
	fma.rn.f64 	%fd53, %fd40, %fd40, %fd53;
$L__BB1_14:
	add.s32 	%r15, %r3, 1792;
	setp.ge.s32 	%p8, %r15, %r5;
	@%p8 bra 	$L__BB1_16;
	ld.global.nc.f32 	%f16, [%rd1+7168];
	cvt.f64.f32 	%fd41, %f16;
	add.f64 	%fd52, %fd52, %fd41;
	fma.rn.f64 	%fd53, %fd41, %fd41, %fd53;
$L__BB1_16:
	cvt.rn.f32.f64 	%f17, %fd52;
	mov.b32 	%r16, %f17;
	shfl.sync.down.b32	%r17|%p9, %r16, 16, 31, -1;
	mov.b32 	%f18, %r17;
	add.f32 	%f19, %f17, %f18;
	mov.b32 	%r18, %f19;
	shfl.sync.down.b32	%r19|%p10, %r18, 8, 31, -1;
	mov.b32 	%f20, %r19;
	add.f32 	%f21, %f19, %f20;
	mov.b32 	%r20, %f21;
	shfl.sync.down.b32	%r21|%p11, %r20, 4, 31, -1;
	mov.b32 	%f22, %r21;
	add.f32 	%f23, %f21, %f22;
	mov.b32 	%r22, %f23;
	shfl.sync.down.b32	%r23|%p12, %r22, 2, 31, -1;
	mov.b32 	%f24, %r23;
	add.f32 	%f25, %f23, %f24;
	mov.b32 	%r24, %f25;
	shfl.sync.down.b32	%r25|%p13, %r24, 1, 31, -1;
	mov.b32 	%f26, %r25;
	add.f32 	%f1, %f25, %f26;
	cvt.rn.f32.f64 	%f27, %fd53;
	mov.b32 	%r26, %f27;
	shfl.sync.down.b32	%r27|%p14, %r26, 16, 31, -1;
	mov.b32 	%f28, %r27;
	add.f32 	%f29, %f27, %f28;
	mov.b32 	%r28, %f29;
	shfl.sync.down.b32	%r29|%p15, %r28, 8, 31, -1;
	mov.b32 	%f30, %r29;
	add.f32 	%f31, %f29, %f30;
	mov.b32 	%r30, %f31;
	shfl.sync.down.b32	%r31|%p16, %r30, 4, 31, -1;
	mov.b32 	%f32, %r31;
	add.f32 	%f33, %f31, %f32;
	mov.b32 	%r32, %f33;
	shfl.sync.down.b32	%r33|%p17, %r32, 2, 31, -1;
	mov.b32 	%f34, %r33;
	add.f32 	%f35, %f33, %f34;
	mov.b32 	%r34, %f35;
	shfl.sync.down.b32	%r35|%p18, %r34, 1, 31, -1;
	mov.b32 	%f36, %r35;
	add.f32 	%f2, %f35, %f36;
	and.b32  	%r4, %r1, 31;
	setp.ne.s32 	%p19, %r4, 0;
	@%p19 bra 	$L__BB1_18;
	cvt.f64.f32 	%fd42, %f2;
	cvt.f64.f32 	%fd43, %f1;
	shr.u32 	%r36, %r1, 2;
	mov.u32 	%r37, smem;
	add.s32 	%r38, %r37, %r36;
	st.shared.f64 	[%r38], %fd43;
	st.shared.f64 	[%r38+64], %fd42;
$L__BB1_18:
	bar.sync 	0;
	shr.u32 	%r39, %r2, 5;
	setp.ge.u32 	%p20, %r1, %r39;
	mov.f32 	%f56, 0f00000000;
	mov.f32 	%f57, %f56;
	@%p20 bra 	$L__BB1_20;
	shl.b32 	%r40, %r1, 3;
	mov.u32 	%r41, smem;
	add.s32 	%r42, %r41, %r40;
	ld.shared.f64 	%fd44, [%r42];
	ld.shared.f64 	%fd45, [%r42+64];
	cvt.rn.f32.f64 	%f56, %fd44;
	cvt.rn.f32.f64 	%f57, %fd45;
$L__BB1_20:
	setp.gt.u32 	%p21, %r1, 31;
	@%p21 bra 	$L__BB1_23;
	setp.ne.s32 	%p22, %r4, 0;
	mov.b32 	%r43, %f56;
	shfl.sync.down.b32	%r44|%p23, %r43, 16, 31, -1;
	mov.b32 	%f38, %r44;
	add.f32 	%f39, %f56, %f38;
	mov.b32 	%r45, %f39;
	shfl.sync.down.b32	%r46|%p24, %r45, 8, 31, -1;
	mov.b32 	%f40, %r46;
	add.f32 	%f41, %f39, %f40;
	mov.b32 	%r47, %f41;
	shfl.sync.down.b32	%r48|%p25, %r47, 4, 31, -1;
	mov.b32 	%f42, %r48;
	add.f32 	%f43, %f41, %f42;
	mov.b32 	%r49, %f43;
	shfl.sync.down.b32	%r50|%p26, %r49, 2, 31, -1;
	mov.b32 	%f44, %r50;
	add.f32 	%f45, %f43, %f44;
	mov.b32 	%r51, %f45;
	shfl.sync.down.b32	%r52|%p27, %r51, 1, 31, -1;
	mov.b32 	%f46, %r52;
	add.f32 	%f7, %f45, %f46;
	mov.b32 	%r53, %f57;
	shfl.sync.down.b32	%r54|%p28, %r53, 16, 31, -1;
	mov.b32 	%f47, %r54;
	add.f32 	%f48, %f57, %f47;
	mov.b32 	%r55, %f48;
	shfl.sync.down.b32	%r56|%p29, %r55, 8, 31, -1;
	mov.b32 	%f49, %r56;
	add.f32 	%f50, %f48, %f49;
	mov.b32 	%r57, %f50;
	shfl.sync.down.b32	%r58|%p30, %r57, 4, 31, -1;
	mov.b32 	%f51, %r58;
	add.f32 	%f52, %f50, %f51;
	mov.b32 	%r59, %f52;
	shfl.sync.down.b32	%r60|%p31, %r59, 2, 31, -1;
	mov.b32 	%f53, %r60;
	add.f32 	%f54, %f52, %f53;
	mov.b32 	%r61, %f54;
	shfl.sync.down.b32	%r62|%p32, %r61, 1, 31, -1;
	mov.b32 	%f55, %r62;
	add.f32 	%f8, %f54, %f55;
	@%p22 bra 	$L__BB1_23;
	cvta.to.global.u64 	%rd6, %rd2;
	cvt.f64.f32 	%fd46, %f8;
	cvt.f64.f32 	%fd47, %f7;
	atom.global.add.f64 	%fd48, [%rd6], %fd47;
	atom.global.add.f64 	%fd49, [%rd6+8], %fd46;
	atom.global.add.u32 	%r63, [%rd6+16], 1;
$L__BB1_23:
	ret;

}


// ===== COMPILED SASS (sm_100) =====

	.target	sm_100

	.elftype	@"ET_EXEC"


//--------------------- .note.nv.tkinfo           --------------------------
	.section	.note.nv.tkinfo,"",@"SHT_NOTE"
	.sectionflags	@"SHF_NOTE_NV_TKINFO"
	.tkinfo
        /*0018*/ 	.word	0x00000002
        /*0030*/ 	.string	""
        /*0030*/ 	.string	"ptxas"
        /*0030*/ 	.string	"Cuda compilation tools, release 13.0, V13.0.88"
        /*0030*/ 	.string	"Build cuda_13.0.r13.0/compiler.36424714_0"
        /*0030*/ 	.string	"-arch sm_100 -m 64 "



//--------------------- .note.nv.cuinfo           --------------------------
	.section	.note.nv.cuinfo,"",@"SHT_NOTE"
	.sectionflags	@"SHF_NOTE_NV_CUINFO"
        /*0018*/ 	.short	0x0002
        /*001a*/ 	.short	0x0064
        /*001c*/ 	.short	0x0082
	.zero		2


//--------------------- .nv.info                  --------------------------
	.section	.nv.info,"",@"SHT_CUDA_INFO"
	.align	4


	//----- nvinfo : EIATTR_REGCOUNT
	.align		4
        /*0000*/ 	.byte	0x04, 0x2f
        /*0002*/ 	.short	(.L_1 - .L_0)
	.align		4
.L_0:
        /*0004*/ 	.word	index@(_Z15variance_kernelPKfP5Statsi)
        /*0008*/ 	.word	0x00000012


	//----- nvinfo : EIATTR_FRAME_SIZE
	.align		4
.L_1:
        /*000c*/ 	.byte	0x04, 0x11
        /*000e*/ 	.short	(.L_3 - .L_2)
	.align		4
.L_2:
        /*0010*/ 	.word	index@(_Z15variance_kernelPKfP5Statsi)
        /*0014*/ 	.word	0x00000000


	//----- nvinfo : EIATTR_REGCOUNT
	.align		4
.L_3:
        /*0018*/ 	.byte	0x04, 0x2f
        /*001a*/ 	.short	(.L_5 - .L_4)
	.align		4
.L_4:
        /*001c*/ 	.word	index@(_Z24variance_kernel_parallelILi256ELi8EEvPKfP5Statsi)
        /*0020*/ 	.word	0x00000017


	//----- nvinfo : EIATTR_FRAME_SIZE
	.align		4
.L_5:
        /*0024*/ 	.byte	0x04, 0x11
        /*0026*/ 	.short	(.L_7 - .L_6)
	.align		4
.L_6:
        /*0028*/ 	.word	index@(_Z24variance_kernel_parallelILi256ELi8EEvPKfP5Statsi)
        /*002c*/ 	.word	0x00000000


	//----- nvinfo : EIATTR_MIN_STACK_SIZE
	.align		4
.L_7:
        /*0030*/ 	.byte	0x04, 0x12
        /*0032*/ 	.short	(.L_9 - .L_8)
	.align		4
.L_8:
        /*0034*/ 	.word	index@(_Z24variance_kernel_parallelILi256ELi8EEvPKfP5Statsi)
        /*0038*/ 	.word	0x00000000


	//----- nvinfo : EIATTR_MIN_STACK_SIZE
	.align		4
.L_9:
        /*003c*/ 	.byte	0x04, 0x12
        /*003e*/ 	.short	(.L_11 - .L_10)
	.align		4
.L_10:
        /*0040*/ 	.word	index@(_Z15variance_kernelPKfP5Statsi)
        /*0044*/ 	.word	0x00000000
.L_11:


//--------------------- .nv.compat                --------------------------
	.section	.nv.compat,"",@"SHT_CUDA_COMPAT_INFO"
	.align	4
        /*0000*/ 	.byte	0x02, 0x09, 0x00, 0x00, 0x02, 0x02, 0x01, 0x00, 0x02, 0x05, 0x05, 0x00, 0x03, 0x07, 0x01, 0x01
        /*0010*/ 	.byte	0x02, 0x03, 0x00, 0x00, 0x02, 0x06, 0x01, 0x00, 0x04, 0x0b, 0x08, 0x00, 0x01, 0x00, 0x00, 0x00
        /*0020*/ 	.byte	0x00, 0x00, 0x00, 0x00


//--------------------- .nv.info._Z24variance_kernel_parallelILi256ELi8EEvPKfP5Statsi --------------------------
	.section	.nv.info._Z24variance_kernel_parallelILi256ELi8EEvPKfP5Statsi,"",@"SHT_CUDA_INFO"
	.sectionflags	@""
	.align	4


	//----- nvinfo : EIATTR_CUDA_API_VERSION
	.align		4
        /*0000*/ 	.byte	0x04, 0x37
        /*0002*/ 	.short	(.L_13 - .L_12)
.L_12:
        /*0004*/ 	.word	0x00000082


	//----- nvinfo : EIATTR_KPARAM_INFO
	.align		4
.L_13:
        /*0008*/ 	.byte	0x04, 0x17
        /*000a*/ 	.short	(.L_15 - .L_14)
.L_14:
        /*000c*/ 	.word	0x00000000
        /*0010*/ 	.short	0x0002
        /*0012*/ 	.short	0x0010
        /*0014*/ 	.byte	0x00, 0xf0, 0x11, 0x00


	//----- nvinfo : EIATTR_KPARAM_INFO
	.align		4
.L_15:
        /*0018*/ 	.byte	0x04, 0x17
        /*001a*/ 	.short	(.L_17 - .L_16)
.L_16:
        /*001c*/ 	.word	0x00000000
        /*0020*/ 	.short	0x0001
        /*0022*/ 	.short	0x0008
        /*0024*/ 	.byte	0x00, 0xf5, 0x21, 0x00


	//----- nvinfo : EIATTR_KPARAM_INFO
	.align		4
.L_17:
        /*0028*/ 	.byte	0x04, 0x17
        /*002a*/ 	.short	(.L_19 - .L_18)
.L_18:
        /*002c*/ 	.word	0x00000000
        /*0030*/ 	.short	0x0000
        /*0032*/ 	.short	0x0000
        /*0034*/ 	.byte	0x00, 0xf5, 0x21, 0x00


	//----- nvinfo : EIATTR_SPARSE_MMA_MASK
	.align		4
.L_19:
        /*0038*/ 	.byte	0x03, 0x50
        /*003a*/ 	.short	0x0000


	//----- nvinfo : EIATTR_MAXREG_COUNT
	.align		4
        /*003c*/ 	.byte	0x03, 0x1b
        /*003e*/ 	.short	0x00ff


	//----- nvinfo : EIATTR_NUM_BARRIERS
	.align		4
        /*0040*/ 	.byte	0x02, 0x4c
        /*0042*/ 	.byte	0x01
	.zero		1


	//----- nvinfo : EIATTR_MERCURY_ISA_VERSION
	.align		4
        /*0044*/ 	.byte	0x03, 0x5f
        /*0046*/ 	.short	0x0101


	//----- nvinfo : EIATTR_INT_WARP_WIDE_INSTR_OFFSETS
	.align		4
        /*0048*/ 	.byte	0x04, 0x31
        /*004a*/ 	.short	(.L_21 - .L_20)


	//   ....[0]....
.L_20:
        /*004c*/ 	.word	0x00000810


	//----- nvinfo : EIATTR_COOP_GROUP_MASK_REGIDS
	.align		4
.L_21:
        /*0050*/ 	.byte	0x04, 0x29
        /*0052*/ 	.short	(.L_23 - .L_22)


	//   ....[0]....
.L_22:
        /*0054*/ 	.word	0xffffffff


	//   ....[1]....
        /*0058*/ 	.word	0xffffffff


	//   ....[2]....
        /*005c*/ 	.word	0xffffffff


	//   ....[3]....
        /*0060*/ 	.word	0xffffffff


	//   ....[4]....
        /*0064*/ 	.word	0xffffffff


	//   ....[5]....
        /*0068*/ 	.word	0xffffffff


	//   ....[6]....
        /*006c*/ 	.word	0xffffffff


	//   ....[7]....
        /*0070*/ 	.word	0xffffffff


	//   ....[8]....
        /*0074*/ 	.word	0xffffffff


	//   ....[9]....
        /*0078*/ 	.word	0xffffffff


	//   ....[10]....
        /*007c*/ 	.word	0xffffffff


	//   ....[11]....
        /*0080*/ 	.word	0xffffffff


	//   ....[12]....
        /*0084*/ 	.word	0xffffffff


	//   ....[13]....
        /*0088*/ 	.word	0xffffffff


	//   ....[14]....
        /*008c*/ 	.word	0xffffffff


	//   ....[15]....
        /*0090*/ 	.word	0xffffffff


	//   ....[16]....
        /*0094*/ 	.word	0xffffffff


	//   ....[17]....
        /*0098*/ 	.word	0xffffffff


	//   ....[18]....
        /*009c*/ 	.word	0xffffffff


	//   ....[19]....
        /*00a0*/ 	.word	0xffffffff


	//----- nvinfo : EIATTR_COOP_GROUP_INSTR_OFFSETS
	.align		4
.L_23:
        /*00a4*/ 	.byte	0x04, 0x28
        /*00a6*/ 	.short	(.L_25 - .L_24)


	//   ....[0]....
.L_24:
        /*00a8*/ 	.word	0x000003d0


	//   ....[1]....
        /*00ac*/ 	.word	0x000003e0


	//   ....[2]....
        /*00b0*/ 	.word	0x00000410


	//   ....[3]....
        /*00b4*/ 	.word	0x00000420


	//   ....[4]....
        /*00b8*/ 	.word	0x00000450


	//   ....[5]....
        /*00bc*/ 	.word	0x00000460


	//   ....[6]....
        /*00c0*/ 	.word	0x00000490


	//   ....[7]....
        /*00c4*/ 	.word	0x000004a0


	//   ....[8]....
        /*00c8*/ 	.word	0x000004f0


	//   ....[9]....
        /*00cc*/ 	.word	0x00000500


	//   ....[10]....
        /*00d0*/ 	.word	0x00000680


	//   ....[11]....
        /*00d4*/ 	.word	0x000006a0


	//   ....[12]....
        /*00d8*/ 	.word	0x000006d0


	//   ....[13]....
        /*00dc*/ 	.word	0x000006e0


	//   ....[14]....
        /*00e0*/ 	.word	0x00000710


	//   ....[15]....
        /*00e4*/ 	.word	0x00000720


	//   ....[16]....
        /*00e8*/ 	.word	0x00000750


	//   ....[17]....
        /*00ec*/ 	.word	0x00000760


	//   ....[18]....
        /*00f0*/ 	.word	0x00000790


	//   ....[19]....
        /*00f4*/ 	.word	0x000007a0


	//----- nvinfo : EIATTR_VRC_CTA_INIT_COUNT
	.align		4
.L_25:
        /*00f8*/ 	.byte	0x02, 0x4a
	.zero		1
	.zero		1


	//----- nvinfo : EIATTR_EXIT_INSTR_OFFSETS
	.align		4
        /*00fc*/ 	.byte	0x04, 0x1c
        /*00fe*/ 	.short	(.L_27 - .L_26)


	//   ....[0]....
.L_26:
        /*0100*/ 	.word	0x00000670


	//   ....[1]....
        /*0104*/ 	.word	0x000007b0


	//   ....[2]....
        /*0108*/ 	.word	0x000008e0


	//----- nvinfo : EIATTR_CBANK_PARAM_SIZE
	.align		4
.L_27:
        /*010c*/ 	.byte	0x03, 0x19
        /*010e*/ 	.short	0x0014


	//----- nvinfo : EIATTR_PARAM_CBANK
	.align		4
        /*0110*/ 	.byte	0x04, 0x0a
        /*0112*/ 	.short	(.L_29 - .L_28)
	.align		4
.L_28:
        /*0114*/ 	.word	index@(.nv.constant0._Z24variance_kernel_parallelILi256ELi8EEvPKfP5Statsi)
        /*0118*/ 	.short	0x0380
        /*011a*/ 	.short	0x0014


	//----- nvinfo : EIATTR_SW_WAR
	.align		4
.L_29:
        /*011c*/ 	.byte	0x04, 0x36
        /*011e*/ 	.short	(.L_31 - .L_30)
.L_30:
        /*0120*/ 	.word	0x00000008
.L_31:


//--------------------- .nv.info._Z15variance_kernelPKfP5Statsi --------------------------
	.section	.nv.info._Z15variance_kernelPKfP5Statsi,"",@"SHT_CUDA_INFO"
	.sectionflags	@""
	.align	4


	//----- nvinfo : EIATTR_CUDA_API_VERSION
	.align		4
        /*0000*/ 	.byte	0x04, 0x37
        /*0002*/ 	.short	(.L_33 - .L_32)
.L_32:
        /*0004*/ 	.word	0x00000082


	//----- nvinfo : EIATTR_KPARAM_INFO
	.align		4
.L_33:
        /*0008*/ 	.byte	0x04, 0x17
        /*000a*/ 	.short	(.L_35 - .L_34)
.L_34:
        /*000c*/ 	.word	0x00000000
        /*0010*/ 	.short	0x0002
        /*0012*/ 	.short	0x0010
        /*0014*/ 	.byte	0x00, 0xf0, 0x11, 0x00


	//----- nvinfo : EIATTR_KPARAM_INFO
	.align		4
.L_35:
        /*0018*/ 	.byte	0x04, 0x17
        /*001a*/ 	.short	(.L_37 - .L_36)
.L_36:
        /*001c*/ 	.word	0x00000000
        /*0020*/ 	.short	0x0001
        /*0022*/ 	.short	0x0008
        /*0024*/ 	.byte	0x00, 0xf5, 0x21, 0x00


	//----- nvinfo : EIATTR_KPARAM_INFO
	.align		4
.L_37:
        /*0028*/ 	.byte	0x04, 0x17
        /*002a*/ 	.short	(.L_39 - .L_38)
.L_38:
        /*002c*/ 	.word	0x00000000
        /*0030*/ 	.short	0x0000
        /*0032*/ 	.short	0x0000
        /*0034*/ 	.byte	0x00, 0xf5, 0x21, 0x00


	//----- nvinfo : EIATTR_SPARSE_MMA_MASK
	.align		4
.L_39:
        /*0038*/ 	.byte	0x03, 0x50
        /*003a*/ 	.short	0x0000


	//----- nvinfo : EIATTR_MAXREG_COUNT
	.align		4
        /*003c*/ 	.byte	0x03, 0x1b
        /*003e*/ 	.short	0x00ff


	//----- nvinfo : EIATTR_NUM_BARRIERS
	.align		4
        /*0040*/ 	.byte	0x02, 0x4c
        /*0042*/ 	.byte	0x01
	.zero		1


	//----- nvinfo : EIATTR_MERCURY_ISA_VERSION
	.align		4
        /*0044*/ 	.byte	0x03, 0x5f
        /*0046*/ 	.short	0x0101


	//----- nvinfo : EIATTR_COOP_GROUP_MASK_REGIDS
	.align		4
        /*0048*/ 	.byte	0x04, 0x29
        /*004a*/ 	.short	(.L_41 - .L_40)


	//   ....[0]....
.L_40:
        /*004c*/ 	.word	0xffffffff


	//   ....[1]....
        /*0050*/ 	.word	0xffffffff


	//   ....[2]....
        /*0054*/ 	.word	0xffffffff


	//   ....[3]....
        /*0058*/ 	.word	0xffffffff


	//   ....[4]....
        /*005c*/ 	.word	0xffffffff


	//   ....[5]....
        /*0060*/ 	.word	0xffffffff


	//   ....[6]....
        /*0064*/ 	.word	0xffffffff


	//   ....[7]....
        /*0068*/ 	.word	0xffffffff


	//   ....[8]....
        /*006c*/ 	.word	0xffffffff


	//   ....[9]....
        /*0070*/ 	.word	0xffffffff


	//   ....[10]....
        /*0074*/ 	.word	0xffffffff


	//   ....[11]....
        /*0078*/ 	.word	0xffffffff


	//   ....[12]....
        /*007c*/ 	.word	0xffffffff


	//   ....[13]....
        /*0080*/ 	.word	0xffffffff


	//   ....[14]....
        /*0084*/ 	.word	0xffffffff


	//   ....[15]....
        /*0088*/ 	.word	0xffffffff


	//   ....[16]....
        /*008c*/ 	.word	0xffffffff


	//   ....[17]....
        /*0090*/ 	.word	0xffffffff


	//   ....[18]....
        /*0094*/ 	.word	0xffffffff


	//   ....[19]....
        /*0098*/ 	.word	0xffffffff


	//   ....[20]....
        /*009c*/ 	.word	0x0500000d


	//   ....[21]....
        /*00a0*/ 	.word	0x0500000d


	//   ....[22]....
        /*00a4*/ 	.word	0x0500000d


	//   ....[23]....
        /*00a8*/ 	.word	0x0500000d


	//   ....[24]....
        /*00ac*/ 	.word	0x0500000d


	//----- nvinfo : EIATTR_COOP_GROUP_INSTR_OFFSETS
	.align		4
.L_41:
        /*00b0*/ 	.byte	0x04, 0x28
        /*00b2*/ 	.short	(.L_43 - .L_42)


	//   ....[0]....
.L_42:
        /*00b4*/ 	.word	0x00000110


	//   ....[1]....
        /*00b8*/ 	.word	0x00000130


	//   ....[2]....
        /*00bc*/ 	.word	0x00000160


	//   ....[3]....
        /*00c0*/ 	.word	0x00000190


	//   ....[4]....
        /*00c4*/ 	.word	0x000001c0


	//   ....[5]....
        /*00c8*/ 	.word	0x000002e0


	//   ....[6]....
        /*00cc*/ 	.word	0x00000300


	//   ....[7]....
        /*00d0*/ 	.word	0x00000320


	//   ....[8]....
        /*00d4*/ 	.word	0x00000340


	//   ....[9]....
        /*00d8*/ 	.word	0x00000360


	//   ....[10]....
        /*00dc*/ 	.word	0x00000460


	//   ....[11]....
        /*00e0*/ 	.word	0x00000490


	//   ....[12]....
        /*00e4*/ 	.word	0x000004c0


	//   ....[13]....
        /*00e8*/ 	.word	0x00000500


	//   ....[14]....
        /*00ec*/ 	.word	0x00000520


	//   ....[15]....
        /*00f0*/ 	.word	0x000005a0


	//   ....[16]....
        /*00f4*/ 	.word	0x000005c0


	//   ....[17]....
        /*00f8*/ 	.word	0x000005e0


	//   ....[18]....
        /*00fc*/ 	.word	0x00000600


	//   ....[19]....
        /*0100*/ 	.word	0x00000620


	//   ....[20]....
        /*0104*/ 	.word	0x000007a0


	//   ....[21]....
        /*0108*/ 	.word	0x00000810


	//   ....[22]....
        /*010c*/ 	.word	0x00000880


	//   ....[23]....
        /*0110*/ 	.word	0x000008f0


	//   ....[24]....
        /*0114*/ 	.word	0x00000960


	//----- nvinfo : EIATTR_VRC_CTA_INIT_COUNT
	.align		4
.L_43:
        /*0118*/ 	.byte	0x02, 0x4a
	.zero		1
	.zero		1


	//----- nvinfo : EIATTR_EXIT_INSTR_OFFSETS
	.align		4
        /*011c*/ 	.byte	0x04, 0x1c
        /*011e*/ 	.short	(.L_45 - .L_44)


	//   ....[0]....
.L_44:
        /*0120*/ 	.word	0x00000590


	//   ....[1]....
        /*0124*/ 	.word	0x00000640


	//   ....[2]....
        /*0128*/ 	.word	0x00000680


	//   ....[3]....
        /*012c*/ 	.word	0x00000750


	//----- nvinfo : EIATTR_CRS_STACK_SIZE
	.align		4
.L_45:
        /*0130*/ 	.byte	0x04, 0x1e
        /*0132*/ 	.short	(.L_47 - .L_46)
.L_46:
        /*0134*/ 	.word	0x00000000


	//----- nvinfo : EIATTR_CBANK_PARAM_SIZE
	.align		4
.L_47:
        /*0138*/ 	.byte	0x03, 0x19
        /*013a*/ 	.short	0x0014


	//----- nvinfo : EIATTR_PARAM_CBANK
	.align		4
        /*013c*/ 	.byte	0x04, 0x0a
        /*013e*/ 	.short	(.L_49 - .L_48)
	.align		4
.L_48:
        /*0140*/ 	.word	index@(.nv.constant0._Z15variance_kernelPKfP5Statsi)
        /*0144*/ 	.short	0x0380
        /*0146*/ 	.short	0x0014


	//----- nvinfo : EIATTR_SW_WAR
	.align		4
.L_49:
        /*0148*/ 	.byte	0x04, 0x36
        /*014a*/ 	.short	(.L_51 - .L_50)
.L_50:
        /*014c*/ 	.word	0x00000008
.L_51:


//--------------------- .nv.callgraph             --------------------------
	.section	.nv.callgraph,"",@"SHT_CUDA_CALLGRAPH"
	.align	4
	.sectionentsize	8
	.align		4
        /*0000*/ 	.word	0x00000000
	.align		4
        /*0004*/ 	.word	0xffffffff
	.align		4
        /*0008*/ 	.word	0x00000000
	.align		4
        /*000c*/ 	.word	0xfffffffe
	.align		4
        /*0010*/ 	.word	0x00000000
	.align		4
        /*0014*/ 	.word	0xfffffffd
	.align		4
        /*0018*/ 	.word	0x00000000
	.align		4
        /*001c*/ 	.word	0xfffffffc


//--------------------- .text._Z24variance_kernel_parallelILi256ELi8EEvPKfP5Statsi --------------------------
	.section	.text._Z24variance_kernel_parallelILi256ELi8EEvPKfP5Statsi,"ax",@progbits
	.align	128
        .global         _Z24variance_kernel_parallelILi256ELi8EEvPKfP5Statsi
        .type           _Z24variance_kernel_parallelILi256ELi8EEvPKfP5Statsi,@function
        .size           _Z24variance_kernel_parallelILi256ELi8EEvPKfP5Statsi,(.L_x_11 - _Z24variance_kernel_parallelILi256ELi8EEvPKfP5Statsi)
        .other          _Z24variance_kernel_parallelILi256ELi8EEvPKfP5Statsi,@"STO_CUDA_ENTRY STV_DEFAULT"
_Z24variance_kernel_parallelILi256ELi8EEvPKfP5Statsi:
.text._Z24variance_kernel_parallelILi256ELi8EEvPKfP5Statsi:
[----:B------:R-:W-:Y:S01]  /*0000*/  LDC R1, c[0x0][0x37c] ;  /* 0x0000df00ff017b82 */ /* 0x000fe20000000800 */
[----:B------:R-:W0:Y:S07]  /*0010*/  S2R R0, SR_TID.X ;  /* 0x0000000000007919 */ /* 0x000e2e0000002100 */
[----:B------:R-:W1:Y:S01]  /*0020*/  S2UR UR4, SR_CTAID.X ;  /* 0x00000000000479c3 */ /* 0x000e620000002500 */
[----:B------:R-:W2:Y:S01]  /*0030*/  LDCU UR5, c[0x0][0x390] ;  /* 0x00007200ff0577ac */ /* 0x000ea20008000800 */
[----:B------:R-:W3:Y:S06]  /*0040*/  LDCU.64 UR6, c[0x0][0x358] ;  /* 0x00006b00ff0677ac */ /* 0x000eec0008000a00 */
[----:B------:R-:W1:Y:S08]  /*0050*/  LDC R2, c[0x0][0x360] ;  /* 0x0000d800ff027b82 */ /* 0x000e700000000800 */
[----:B------:R-:W4:Y:S01]  /*0060*/  LDC.64 R8, c[0x0][0x380] ;  /* 0x0000e000ff087b82 */ /* 0x000f220000000a00 */
[----:B-1----:R-:W-:-:S05]  /*0070*/  IMAD R3, R2, UR4, RZ ;  /* 0x0000000402037c24 */ /* 0x002fca000f8e02ff */
[----:B0-----:R-:W-:-:S04]  /*0080*/  LEA R3, R3, R0, 0x3 ;  /* 0x0000000003037211 */ /* 0x001fc800078e18ff */
[C---:B--2---:R-:W-:Y:S01]  /*0090*/  ISETP.GE.AND P6, PT, R3.reuse, UR5, PT ;  /* 0x0000000503007c0c */ /* 0x044fe2000bfc6270 */
[----:B----4-:R-:W-:-:S12]  /*00a0*/  IMAD.WIDE R8, R3, 0x4, R8 ;  /* 0x0000000403087825 */ /* 0x010fd800078e0208 */
[----:B---3--:R-:W2:Y:S01]  /*00b0*/  @!P6 LDG.E.CONSTANT R10, desc[UR6][R8.64] ;  /* 0x00000006080ae981 */ /* 0x008ea2000c1e9900 */
[----:B------:R-:W-:-:S04]  /*00c0*/  IADD3 R4, PT, PT, R3, 0x100, RZ ;  /* 0x0000010003047810 */ /* 0x000fc80007ffe0ff */
[----:B------:R-:W-:Y:S01]  /*00d0*/  ISETP.GE.AND P5, PT, R4, UR5, PT ;  /* 0x0000000504007c0c */ /* 0x000fe2000bfa6270 */
[----:B------:R-:W-:-:S05]  /*00e0*/  VIADD R4, R3, 0x200 ;  /* 0x0000020003047836 */ /* 0x000fca0000000000 */
[----:B------:R-:W-:Y:S02]  /*00f0*/  ISETP.GE.AND P4, PT, R4, UR5, PT ;  /* 0x0000000504007c0c */ /* 0x000fe4000bf86270 */
[----:B------:R-:W-:-:S05]  /*0100*/  IADD3 R4, PT, PT, R3, 0x300, RZ ;  /* 0x0000030003047810 */ /* 0x000fca0007ffe0ff */
[----:B------:R-:W3:Y:S01]  /*0110*/  @!P5 LDG.E.CONSTANT R16, desc[UR6][R8.64+0x400] ;  /* 0x000400060810d981 */ /* 0x000ee2000c1e9900 */
[----:B------:R-:W-:Y:S01]  /*0120*/  ISETP.GE.AND P3, PT, R4, UR5, PT ;  /* 0x0000000504007c0c */ /* 0x000fe2000bf66270 */
[----:B------:R-:W-:-:S04]  /*0130*/  VIADD R4, R3, 0x400 ;  /* 0x0000040003047836 */ /* 0x000fc80000000000 */
[----:B------:R-:W4:Y:S01]  /*0140*/  @!P4 LDG.E.CONSTANT R17, desc[UR6][R8.64+0x800] ;  /* 0x000800060811c981 */ /* 0x000f22000c1e9900 */
[----:B------:R-:W-:Y:S02]  /*0150*/  ISETP.GE.AND P2, PT, R4, UR5, PT ;  /* 0x0000000504007c0c */ /* 0x000fe4000bf46270 */
[----:B------:R-:W-:-:S05]  /*0160*/  IADD3 R4, PT, PT, R3, 0x500, RZ ;  /* 0x0000050003047810 */ /* 0x000fca0007ffe0ff */
[----:B------:R-:W5:Y:S01]  /*0170*/  @!P3 LDG.E.CONSTANT R14, desc[UR6][R8.64+0xc00] ;  /* 0x000c0006080eb981 */ /* 0x000f62000c1e9900 */
[----:B------:R-:W-:Y:S01]  /*0180*/  ISETP.GE.AND P1, PT, R4, UR5, PT ;  /* 0x0000000504007c0c */ /* 0x000fe2000bf26270 */
[----:B------:R-:W-:-:S04]  /*0190*/  VIADD R4, R3, 0x600 ;  /* 0x0000060003047836 */ /* 0x000fc80000000000 */
[----:B------:R-:W5:Y:S01]  /*01a0*/  @!P2 LDG.E.CONSTANT R18, desc[UR6][R8.64+0x1000] ;  /* 0x001000060812a981 */ /* 0x000f62000c1e9900 */
[----:B------:R-:W-:Y:S02]  /*01b0*/  ISETP.GE.AND P0, PT, R4, UR5, PT ;  /* 0x0000000504007c0c */ /* 0x000fe4000bf06270 */
[----:B------:R-:W-:Y:S02]  /*01c0*/  IADD3 R12, PT, PT, R3, 0x700, RZ ;  /* 0x00000700030c7810 */ /* 0x000fe40007ffe0ff */
[----:B------:R-:W-:Y:S02]  /*01d0*/  CS2R R6, SRZ ;  /* 0x0000000000067805 */ /* 0x000fe4000001ff00 */
[----:B------:R-:W-:Y:S01]  /*01e0*/  CS2R R4, SRZ ;  /* 0x0000000000047805 */ /* 0x000fe2000001ff00 */
[----:B------:R-:W5:Y:S06]  /*01f0*/  @!P1 LDG.E.CONSTANT R3, desc[UR6][R8.64+0x1400] ;  /* 0x0014000608039981 */ /* 0x000f6c000c1e9900 */
[----:B------:R-:W5:Y:S01]  /*0200*/  @!P0 LDG.E.CONSTANT R19, desc[UR6][R8.64+0x1800] ;  /* 0x0018000608138981 */ /* 0x000f62000c1e9900 */
[----:B--2---:R-:W0:Y:S02]  /*0210*/  @!P6 F2F.F64.F32 R10, R10 ;  /* 0x0000000a000ae310 */ /* 0x004e240000201800 */
[----:B0-----:R-:W-:-:S02]  /*0220*/  @!P6 DADD R6, RZ, R10 ;  /* 0x00000000ff06e229 */ /* 0x001fc4000000000a */
[----:B------:R-:W-:Y:S01]  /*0230*/  @!P6 DMUL R4, R10, R10 ;  /* 0x0000000a0a04e228 */ /* 0x000fe20000000000 */
[----:B------:R-:W-:-:S13]  /*0240*/  ISETP.GE.AND P6, PT, R12, UR5, PT ;  /* 0x000000050c007c0c */ /* 0x000fda000bfc6270 */
[----:B------:R0:W2:Y:S01]  /*0250*/  @!P6 LDG.E.CONSTANT R20, desc[UR6][R8.64+0x1c00] ;  /* 0x001c00060814e981 */ /* 0x0000a2000c1e9900 */
[----:B---3--:R-:W1:Y:S08]  /*0260*/  @!P5 F2F.F64.F32 R10, R16 ;  /* 0x00000010000ad310 */ /* 0x008e700000201800 */
[----:B----4-:R-:W3:Y:S01]  /*0270*/  @!P4 F2F.F64.F32 R12, R17 ;  /* 0x00000011000cc310 */ /* 0x010ee20000201800 */
[----:B-1----:R-:W-:-:S07]  /*0280*/  @!P5 DADD R6, R6, R10 ;  /* 0x000000000606d229 */ /* 0x002fce000000000a */
[----:B-----5:R-:W1:Y:S01]  /*0290*/  @!P3 F2F.F64.F32 R14, R14 ;  /* 0x0000000e000eb310 */ /* 0x020e620000201800 */
[----:B------:R-:W-:Y:S02]  /*02a0*/  @!P5 DFMA R4, R10, R10, R4 ;  /* 0x0000000a0a04d22b */ /* 0x000fe40000000004 */
[----:B---3--:R-:W-:-:S05]  /*02b0*/  @!P4 DADD R6, R6, R12 ;  /* 0x000000000606c229 */ /* 0x008fca000000000c */
[----:B------:R-:W3:Y:S01]  /*02c0*/  @!P2 F2F.F64.F32 R10, R18 ;  /* 0x00000012000aa310 */ /* 0x000ee20000201800 */
[----:B------:R-:W-:Y:S02]  /*02d0*/  @!P4 DFMA R4, R12, R12, R4 ;  /* 0x0000000c0c04c22b */ /* 0x000fe40000000004 */
[----:B-1----:R-:W-:-:S05]  /*02e0*/  @!P3 DADD R6, R6, R14 ;  /* 0x000000000606b229 */ /* 0x002fca000000000e */
[----:B------:R-:W1:Y:S01]  /*02f0*/  @!P1 F2F.F64.F32 R12, R3 ;  /* 0x00000003000c9310 */ /* 0x000e620000201800 */
[----:B------:R-:W-:Y:S02]  /*0300*/  @!P3 DFMA R4, R14, R14, R4 ;  /* 0x0000000e0e04b22b */ /* 0x000fe40000000004 */
[----:B---3--:R-:W-:-:S05]  /*0310*/  @!P2 DADD R6, R6, R10 ;  /* 0x000000000606a229 */ /* 0x008fca000000000a */
[----:B0-----:R-:W0:Y:S01]  /*0320*/  @!P0 F2F.F64.F32 R8, R19 ;  /* 0x0000001300088310 */ /* 0x001e220000201800 */
[----:B------:R-:W-:Y:S02]  /*0330*/  @!P2 DFMA R4, R10, R10, R4 ;  /* 0x0000000a0a04a22b */ /* 0x000fe40000000004 */
[----:B-1----:R-:W-:-:S06]  /*0340*/  @!P1 DADD R6, R6, R12 ;  /* 0x0000000006069229 */ /* 0x002fcc000000000c */
[----:B------:R-:W-:Y:S02]  /*0350*/  @!P1 DFMA R4, R12, R12, R4 ;  /* 0x0000000c0c04922b */ /* 0x000fe40000000004 */
[----:B0-----:R-:W-:-:S06]  /*0360*/  @!P0 DADD R6, R6, R8 ;  /* 0x0000000006068229 */ /* 0x001fcc0000000008 */
[----:B------:R-:W-:Y:S01]  /*0370*/  @!P0 DFMA R4, R8, R8, R4 ;  /* 0x000000080804822b */ /* 0x000fe20000000004 */
[----:B--2---:R-:W0:Y:S02]  /*0380*/  @!P6 F2F.F64.F32 R10, R20 ;  /* 0x00000014000ae310 */ /* 0x004e240000201800 */
[----:B0-----:R-:W-:-:S05]  /*0390*/  @!P6 DADD R6, R6, R10 ;  /* 0x000000000606e229 */ /* 0x001fca000000000a */
[----:B------:R-:W-:-:S05]  /*03a0*/  @!P6 DFMA R4, R10, R10, R4 ;  /* 0x0000000a0a04e22b */ /* 0x000fca0000000004 */
[----:B------:R-:W0:Y:S08]  /*03b0*/  F2F.F32.F64 R6, R6 ;  /* 0x0000000600067310 */ /* 0x000e300000301000 */
[----:B------:R-:W1:Y:S01]  /*03c0*/  F2F.F32.F64 R4, R4 ;  /* 0x0000000400047310 */ /* 0x000e620000301000 */
[----:B0-----:R-:W0:Y:S04]  /*03d0*/  SHFL.DOWN PT, R3, R6, 0x10, 0x1f ;  /* 0x0a001f0006037f89 */ /* 0x001e2800000e0000 */
[----:B-1----:R-:W1:Y:S01]  /*03e0*/  SHFL.DOWN PT, R9, R4, 0x10, 0x1f ;  /* 0x0a001f0004097f89 */ /* 0x002e6200000e0000 */
[----:B0-----:R-:W-:Y:S01]  /*03f0*/  FADD R3, R6, R3 ;  /* 0x0000000306037221 */ /* 0x001fe20000000000 */
[----:B-1----:R-:W-:-:S04]  /*0400*/  FADD R9, R4, R9 ;  /* 0x0000000904097221 */ /* 0x002fc80000000000 */
[----:B------:R-:W0:Y:S04]  /*0410*/  SHFL.DOWN PT, R8, R3, 0x8, 0x1f ;  /* 0x09001f0003087f89 */ /* 0x000e2800000e0000 */
[----:B------:R-:W1:Y:S01]  /*0420*/  SHFL.DOWN PT, R10, R9, 0x8, 0x1f ;  /* 0x09001f00090a7f89 */ /* 0x000e6200000e0000 */
        /* <DEDUP_REMOVED lines=8> */
[----:B------:R-:W-:Y:S02]  /*04b0*/  SHF.R.U32.HI R5, RZ, 0x5, R2 ;  /* 0x00000005ff057819 */ /* 0x000fe40000011602 */
[----:B------:R-:W-:Y:S01]  /*04c0*/  LOP3.LUT P0, R2, R0, 0x1f, RZ, 0xc0, !PT ;  /* 0x0000001f00027812 */ /* 0x000fe2000780c0ff */
[----:B0-----:R-:W-:Y:S01]  /*04d0*/  FADD R3, R7, R4 ;  /* 0x0000000407037221 */ /* 0x001fe20000000000 */
[----:B-1----:R-:W-:-:S04]  /*04e0*/  FADD R9, R11, R6 ;  /* 0x000000060b097221 */ /* 0x002fc80000000000 */
[----:B------:R-:W0:Y:S04]  /*04f0*/  SHFL.DOWN PT, R4, R3, 0x1, 0x1f ;  /* 0x08201f0003047f89 */ /* 0x000e2800000e0000 */
[----:B------:R-:W1:Y:S03]  /*0500*/  SHFL.DOWN PT, R6, R9, 0x1, 0x1f ;  /* 0x08201f0009067f89 */ /* 0x000e6600000e0000 */
[----:B------:R-:W2:Y:S01]  /*0510*/  @!P0 S2R R13, SR_CgaCtaId ;  /* 0x00000000000d8919 */ /* 0x000ea20000008800 */
[----:B------:R-:W-:Y:S02]  /*0520*/  ISETP.GE.U32.AND P1, PT, R0, R5, PT ;  /* 0x000000050000720c */ /* 0x000fe40003f26070 */
[----:B------:R-:W-:Y:S01]  /*0530*/  @!P0 MOV R8, 0x400 ;  /* 0x0000040000088802 */ /* 0x000fe20000000f00 */
[----:B0-----:R-:W-:Y:S01]  /*0540*/  FADD R4, R3, R4 ;  /* 0x0000000403047221 */ /* 0x001fe20000000000 */
[----:B-1----:R-:W-:-:S09]  /*0550*/  FADD R6, R9, R6 ;  /* 0x0000000609067221 */ /* 0x002fd20000000000 */
[----:B------:R-:W0:Y:S01]  /*0560*/  @!P1 S2R R15, SR_CgaCtaId ;  /* 0x00000000000f9919 */ /* 0x000e220000008800 */
[----:B------:R-:W1:Y:S08]  /*0570*/  @!P0 F2F.F64.F32 R4, R4 ;  /* 0x0000000400048310 */ /* 0x000e700000201800 */
[----:B------:R-:W3:Y:S01]  /*0580*/  @!P0 F2F.F64.F32 R6, R6 ;  /* 0x0000000600068310 */ /* 0x000ee20000201800 */
[----:B--2---:R-:W-:-:S04]  /*0590*/  @!P0 LEA R11, R13, R8, 0x18 ;  /* 0x000000080d0b8211 */ /* 0x004fc800078ec0ff */
[----:B------:R-:W-:-:S05]  /*05a0*/  @!P0 LEA.HI R3, R0, R11, RZ, 0x1e ;  /* 0x0000000b00038211 */ /* 0x000fca00078ff0ff */
[----:B-1----:R-:W-:Y:S04]  /*05b0*/  @!P0 STS.64 [R3], R4 ;  /* 0x0000000403008388 */ /* 0x002fe80000000a00 */
[----:B---3--:R-:W-:Y:S01]  /*05c0*/  @!P0 STS.64 [R3+0x40], R6 ;  /* 0x0000400603008388 */ /* 0x008fe20000000a00 */
[----:B------:R-:W-:-:S04]  /*05d0*/  @!P1 MOV R10, 0x400 ;  /* 0x00000400000a9802 */ /* 0x000fc80000000f00 */
[----:B0-----:R-:W-:-:S05]  /*05e0*/  @!P1 LEA R15, R15, R10, 0x18 ;  /* 0x0000000a0f0f9211 */ /* 0x001fca00078ec0ff */
[----:B------:R-:W-:Y:S01]  /*05f0*/  @!P1 IMAD R14, R0, 0x8, R15 ;  /* 0x00000008000e9824 */ /* 0x000fe200078e020f */
[----:B------:R-:W-:Y:S06]  /*0600*/  BAR.SYNC.DEFER_BLOCKING 0x0 ;  /* 0x0000000000007b1d */ /* 0x000fec0000010000 */
[----:B------:R-:W0:Y:S04]  /*0610*/  @!P1 LDS.64 R8, [R14] ;  /* 0x000000000e089984 */ /* 0x000e280000000a00 */
[----:B------:R-:W1:Y:S01]  /*0620*/  @!P1 LDS.64 R10, [R14+0x40] ;  /* 0x000040000e0a9984 */ /* 0x000e620000000a00 */
[----:B------:R-:W-:-:S02]  /*0630*/  CS2R R12, SRZ ;  /* 0x00000000000c7805 */ /* 0x000fc4000001ff00 */
[----:B------:R-:W-:-:S04]  /*0640*/  ISETP.GT.U32.AND P0, PT, R0, 0x1f, PT ;  /* 0x0000001f0000780c */ /* 0x000fc80003f04070 */
[----:B0-----:R0:W2:Y:S08]  /*0650*/  @!P1 F2F.F32.F64 R12, R8 ;  /* 0x00000008000c9310 */ /* 0x0010b00000301000 */
[----:B-1----:R0:W1:Y:S01]  /*0660*/  @!P1 F2F.F32.F64 R13, R10 ;  /* 0x0000000a000d9310 */ /* 0x0020620000301000 */
[----:B------:R-:W-:Y:S05]  /*0670*/  @P0 EXIT ;  /* 0x000000000000094d */ /* 0x000fea0003800000 */
[----:B--2---:R-:W2:Y:S01]  /*0680*/  SHFL.DOWN PT, R3, R12, 0x10, 0x1f ;  /* 0x0a001f000c037f89 */ /* 0x004ea200000e0000 */
[----:B------:R-:W-:-:S03]  /*0690*/  ISETP.NE.AND P0, PT, R2, RZ, PT ;  /* 0x000000ff0200720c */ /* 0x000fc60003f05270 */
[----:B-1----:R-:W1:Y:S01]  /*06a0*/  SHFL.DOWN PT, R0, R13, 0x10, 0x1f ;  /* 0x0a001f000d007f89 */ /* 0x002e6200000e0000 */
[----:B--2---:R-:W-:Y:S01]  /*06b0*/  FADD R3, R3, R12 ;  /* 0x0000000c03037221 */ /* 0x004fe20000000000 */
[----:B-1----:R-:W-:-:S04]  /*06c0*/  FADD R6, R0, R13 ;  /* 0x0000000d00067221 */ /* 0x002fc80000000000 */
[----:B------:R-:W1:Y:S04]  /*06d0*/  SHFL.DOWN PT, R0, R3, 0x8, 0x1f ;  /* 0x09001f0003007f89 */ /* 0x000e6800000e0000 */
[----:B------:R-:W2:Y:S01]  /*06e0*/  SHFL.DOWN PT, R5, R6, 0x8, 0x1f ;  /* 0x09001f0006057f89 */ /* 0x000ea200000e0000 */
[----:B-1----:R-:W-:Y:S01]  /*06f0*/  FADD R0, R3, R0 ;  /* 0x0000000003007221 */ /* 0x002fe20000000000 */
[----:B--2---:R-:W-:-:S04]  /*0700*/  FADD R7, R6, R5 ;  /* 0x0000000506077221 */ /* 0x004fc80000000000 */
[----:B------:R-:W1:Y:S04]  /*0710*/  SHFL.DOWN PT, R5, R0, 0x4, 0x1f ;  /* 0x08801f0000057f89 */ /* 0x000e6800000e0000 */
[----:B------:R-:W0:Y:S01]  /*0720*/  SHFL.DOWN PT, R4, R7, 0x4, 0x1f ;  /* 0x08801f0007047f89 */ /* 0x000e2200000e0000 */
[----:B-1----:R-:W-:Y:S01]  /*0730*/  FADD R5, R0, R5 ;  /* 0x0000000500057221 */ /* 0x002fe20000000000 */
[----:B0-----:R-:W-:-:S04]  /*0740*/  FADD R8, R7, R4 ;  /* 0x0000000407087221 */ /* 0x001fc80000000000 */
[----:B------:R-:W0:Y:S04]  /*0750*/  SHFL.DOWN PT, R4, R5, 0x2, 0x1f ;  /* 0x08401f0005047f89 */ /* 0x000e2800000e0000 */
[----:B------:R-:W1:Y:S01]  /*0760*/  SHFL.DOWN PT, R9, R8, 0x2, 0x1f ;  /* 0x08401f0008097f89 */ /* 0x000e6200000e0000 */
[----:B0-----:R-:W-:Y:S01]  /*0770*/  FADD R4, R5, R4 ;  /* 0x0000000405047221 */ /* 0x001fe20000000000 */
[----:B-1----:R-:W-:-:S04]  /*0780*/  FADD R9, R8, R9 ;  /* 0x0000000908097221 */ /* 0x002fc80000000000 */
[----:B------:R0:W1:Y:S04]  /*0790*/  SHFL.DOWN PT, R3, R4, 0x1, 0x1f ;  /* 0x08201f0004037f89 */ /* 0x00006800000e0000 */
[----:B------:R0:W2:Y:S01]  /*07a0*/  SHFL.DOWN PT, R2, R9, 0x1, 0x1f ;  /* 0x08201f0009027f89 */ /* 0x0000a200000e0000 */
[----:B------:R-:W-:Y:S05]  /*07b0*/  @P0 EXIT ;  /* 0x000000000000094d */ /* 0x000fea0003800000 */
[----:B------:R-:W3:Y:S01]  /*07c0*/  S2R R0, SR_LANEID ;  /* 0x0000000000007919 */ /* 0x000ee20000000000 */
[----:B------:R-:W4:Y:S01]  /*07d0*/  LDCU.64 UR4, c[0x0][0x388] ;  /* 0x00007100ff0477ac */ /* 0x000f220008000a00 */
[----:B------:R-:W5:Y:S01]  /*07e0*/  LDC.64 R6, c[0x0][0x388] ;  /* 0x0000e200ff067b82 */ /* 0x000f620000000a00 */
[----:B01----:R-:W-:Y:S01]  /*07f0*/  FADD R4, R4, R3 ;  /* 0x0000000304047221 */ /* 0x003fe20000000000 */
[----:B--2---:R-:W-:Y:S01]  /*0800*/  FADD R2, R9, R2 ;  /* 0x0000000209027221 */ /* 0x004fe20000000000 */
[----:B------:R-:W-:Y:S02]  /*0810*/  VOTEU.ANY UR8, UPT, PT ;  /* 0x0000000000087886 */ /* 0x000fe400038e0100 */
[----:B------:R-:W-:Y:S02]  /*0820*/  UFLO.U32 UR9, UR8 ;  /* 0x00000008000972bd */ /* 0x000fe400080e0000 */
[----:B------:R-:W0:Y:S08]  /*0830*/  POPC R11, UR8 ;  /* 0x00000008000b7d09 */ /* 0x000e300008000000 */
[----:B------:R-:W5:Y:S01]  /*0840*/  F2F.F64.F32 R4, R4 ;  /* 0x0000000400047310 */ /* 0x000f620000201800 */
[----:B----4-:R-:W-:-:S04]  /*0850*/  UIADD3 UR4, UP0, UPT, UR4, 0x8, URZ ;  /* 0x0000000804047890 */ /* 0x010fc8000ff1e0ff */
[----:B------:R-:W-:-:S03]  /*0860*/  UIADD3.X UR5, UPT, UPT, URZ, UR5, URZ, UP0, !UPT ;  /* 0x00000005ff057290 */ /* 0x000fc600087fe4ff */
[----:B------:R-:W1:Y:S01]  /*0870*/  F2F.F64.F32 R2, R2 ;  /* 0x0000000200027310 */ /* 0x000e620000201800 */
[----:B------:R-:W-:Y:S02]  /*0880*/  MOV R8, UR4 ;  /* 0x0000000400087c02 */ /* 0x000fe40008000f00 */
[----:B------:R-:W-:Y:S01]  /*0890*/  IMAD.U32 R9, RZ, RZ, UR5 ;  /* 0x00000005ff097e24 */ /* 0x000fe2000f8e00ff */
[----:B-----5:R-:W-:Y:S01]  /*08a0*/  REDG.E.ADD.F64.RN.STRONG.GPU desc[UR6][R6.64], R4 ;  /* 0x00000004060079a6 */ /* 0x020fe2000c12ff06 */
[----:B---3--:R-:W-:-:S03]  /*08b0*/  ISETP.EQ.U32.AND P0, PT, R0, UR9, PT ;  /* 0x0000000900007c0c */ /* 0x008fc6000bf02070 */
[----:B-1----:R-:W-:Y:S10]  /*08c0*/  REDG.E.ADD.F64.RN.STRONG.GPU desc[UR6][R8.64], R2 ;  /* 0x00000002080079a6 */ /* 0x002ff4000c12ff06 */
[----:B0-----:R-:W-:Y:S01]  /*08d0*/  @P0 REDG.E.ADD.STRONG.GPU desc[UR6][R8.64+0x8], R11 ;  /* 0x0000080b0800098e */ /* 0x001fe2000c12e106 */
[----:B------:R-:W-:Y:S05]  /*08e0*/  EXIT ;  /* 0x000000000000794d */ /* 0x000fea0003800000 */
.L_x_0:
[----:B------:R-:W-:-:S00]  /*08f0*/  BRA `(.L_x_0) ;  /* 0xfffffffc00fc7947 */ /* 0x000fc0000383ffff */
[----:B------:R-:W-:-:S00]  /*0900*/  NOP ;  /* 0x0000000000007918 */ /* 0x000fc00000000000 */
[----:B------:R-:W-:-:S00]  /*0910*/  NOP ;  /* 0x0000000000007918 */ /* 0x000fc00000000000 */
[----:B------:R-:W-:-:S00]  /*0920*/  NOP ;  /* 0x0000000000007918 */ /* 0x000fc00000000000 */
[----:B------:R-:W-:-:S00]  /*0930*/  NOP ;  /* 0x0000000000007918 */ /* 0x000fc00000000000 */
[----:B------:R-:W-:-:S00]  /*0940*/  NOP ;  /* 0x0000000000007918 */ /* 0x000fc00000000000 */
[----:B------:R-:W-:-:S00]  /*0950*/  NOP ;  /* 0x0000000000007918 */ /* 0x000fc00000000000 */
[----:B------:R-:W-:-:S00]  /*0960*/  NOP ;  /* 0x0000000000007918 */ /* 0x000fc00000000000 */
[----:B------:R-:W-:-:S00]  /*0970*/  NOP ;  /* 0x0000000000007918 */ /* 0x000fc00000000000 */
.L_x_11:


//--------------------- .text._Z15variance_kernelPKfP5Statsi --------------------------
	.section	.text._Z15variance_kernelPKfP5Statsi,"ax",@progbits
	.align	128
        .global         _Z15variance_kernelPKfP5Statsi
        .type           _Z15variance_kernelPKfP5Statsi,@function
        .size           _Z15variance_kernelPKfP5Statsi,(.L_x_12 - _Z15variance_kernelPKfP5Statsi)
        .other          _Z15variance_kernelPKfP5Statsi,@"STO_CUDA_ENTRY STV_DEFAULT"
_Z15variance_kernelPKfP5Statsi:
.text._Z15variance_kernelPKfP5Statsi:
[----:B------:R-:W-:Y:S01]  /*0000*/  LDC R1, c[0x0][0x37c] ;  /* 0x0000df00ff017b82 */ /* 0x000fe20000000800 */
[----:B------:R-:W0:Y:S07]  /*0010*/  S2R R0, SR_TID.X ;  /* 0x0000000000007919 */ /* 0x000e2e0000002100 */
[----:B------:R-:W0:Y:S01]  /*0020*/  S2UR UR4, SR_CTAID.X ;  /* 0x00000000000479c3 */ /* 0x000e220000002500 */
[----:B------:R-:W1:Y:S01]  /*0030*/  LDCU UR5, c[0x0][0x390] ;  /* 0x00007200ff0577ac */ /* 0x000e620008000800 */
[----:B------:R-:W-:Y:S01]  /*0040*/  HFMA2 R6, -RZ, RZ, 0, 0 ;  /* 0x00000000ff067431 */ /* 0x000fe200000001ff */
[----:B------:R-:W2:Y:S05]  /*0050*/  LDCU.64 UR6, c[0x0][0x358] ;  /* 0x00006b00ff0677ac */ /* 0x000eaa0008000a00 */
[----:B------:R-:W0:Y:S08]  /*0060*/  LDC R5, c[0x0][0x360] ;  /* 0x0000d800ff057b82 */ /* 0x000e300000000800 */
[----:B------:R-:W3:Y:S01]  /*0070*/  LDC.64 R2, c[0x0][0x380] ;  /* 0x0000e000ff027b82 */ /* 0x000ee20000000a00 */
[----:B0-----:R-:W-:-:S05]  /*0080*/  IMAD R7, R5, UR4, R0 ;  /* 0x0000000405077c24 */ /* 0x001fca000f8e0200 */
[C---:B-1----:R-:W-:Y:S01]  /*0090*/  ISETP.GE.AND P0, PT, R7.reuse, UR5, PT ;  /* 0x0000000507007c0c */ /* 0x042fe2000bf06270 */
[----:B---3--:R-:W-:-:S12]  /*00a0*/  IMAD.WIDE R2, R7, 0x4, R2 ;  /* 0x0000000407027825 */ /* 0x008fd800078e0202 */
[----:B--2---:R-:W2:Y:S01]  /*00b0*/  @!P0 LDG.E.CONSTANT R6, desc[UR6][R2.64] ;  /* 0x0000000602068981 */ /* 0x004ea2000c1e9900 */
[----:B------:R-:W-:Y:S01]  /*00c0*/  SHF.R.U32.HI R11, RZ, 0x5, R5 ;  /* 0x00000005ff0b7819 */ /* 0x000fe20000011605 */
[----:B------:R-:W-:Y:S01]  /*00d0*/  BSSY B0, `(.L_x_1) ;  /* 0x0000030000007945 */ /* 0x000fe20003800000 */
[----:B------:R-:W-:Y:S02]  /*00e0*/  MOV R12, RZ ;  /* 0x000000ff000c7202 */ /* 0x000fe40000000f00 */
[----:B------:R-:W-:-:S13]  /*00f0*/  ISETP.GE.U32.AND P0, PT, R0, R11, PT ;  /* 0x0000000b0000720c */ /* 0x000fda0003f06070 */
[----:B------:R-:W0:Y:S01]  /*0100*/  @!P0 S2R R15, SR_CgaCtaId ;  /* 0x00000000000f8919 */ /* 0x000e220000008800 */
[----:B--2---:R-:W1:Y:S02]  /*0110*/  SHFL.DOWN PT, R7, R6, 0x10, 0x1f ;  /* 0x0a001f0006077f89 */ /* 0x004e6400000e0000 */
[----:B-1----:R-:W-:-:S05]  /*0120*/  FADD R7, R7, R6 ;  /* 0x0000000607077221 */ /* 0x002fca0000000000 */
[----:B------:R-:W1:Y:S02]  /*0130*/  SHFL.DOWN PT, R4, R7, 0x8, 0x1f ;  /* 0x09001f0007047f89 */ /* 0x000e6400000e0000 */
[----:B-1----:R-:W-:Y:S01]  /*0140*/  FADD R8, R7, R4 ;  /* 0x0000000407087221 */ /* 0x002fe20000000000 */
[----:B------:R-:W-:-:S04]  /*0150*/  LOP3.LUT P1, R4, R0, 0x1f, RZ, 0xc0, !PT ;  /* 0x0000001f00047812 */ /* 0x000fc8000782c0ff */
[----:B------:R-:W1:Y:S09]  /*0160*/  SHFL.DOWN PT, R9, R8, 0x4, 0x1f ;  /* 0x08801f0008097f89 */ /* 0x000e7200000e0000 */
[----:B------:R-:W2:Y:S01]  /*0170*/  @!P1 S2R R13, SR_CgaCtaId ;  /* 0x00000000000d9919 */ /* 0x000ea20000008800 */
[----:B-1----:R-:W-:-:S05]  /*0180*/  FADD R10, R8, R9 ;  /* 0x00000009080a7221 */ /* 0x002fca0000000000 */
[----:B------:R-:W1:Y:S02]  /*0190*/  SHFL.DOWN PT, R9, R10, 0x2, 0x1f ;  /* 0x08401f000a097f89 */ /* 0x000e6400000e0000 */
[----:B-1----:R-:W-:Y:S01]  /*01a0*/  FADD R11, R10, R9 ;  /* 0x000000090a0b7221 */ /* 0x002fe20000000000 */
[----:B------:R-:W-:-:S04]  /*01b0*/  @!P0 MOV R10, 0x400 ;  /* 0x00000400000a8802 */ /* 0x000fc80000000f00 */
[----:B------:R-:W1:Y:S01]  /*01c0*/  SHFL.DOWN PT, R6, R11, 0x1, 0x1f ;  /* 0x08201f000b067f89 */ /* 0x000e6200000e0000 */
[----:B0-----:R-:W-:-:S05]  /*01d0*/  @!P0 LEA R15, R15, R10, 0x18 ;  /* 0x0000000a0f0f8211 */ /* 0x001fca00078ec0ff */
[----:B------:R-:W-:Y:S02]  /*01e0*/  @!P0 IMAD R10, R0, 0x8, R15 ;  /* 0x00000008000a8824 */ /* 0x000fe400078e020f */
[----:B-1----:R-:W-:Y:S01]  /*01f0*/  FADD R9, R11, R6 ;  /* 0x000000060b097221 */ /* 0x002fe20000000000 */
[----:B------:R-:W-:-:S04]  /*0200*/  @!P1 MOV R6, 0x400 ;  /* 0x0000040000069802 */ /* 0x000fc80000000f00 */
[----:B--2---:R-:W-:Y:S01]  /*0210*/  @!P1 LEA R7, R13, R6, 0x18 ;  /* 0x000000060d079211 */ /* 0x004fe200078ec0ff */
[----:B------:R-:W0:Y:S01]  /*0220*/  @!P1 F2F.F64.F32 R8, R9 ;  /* 0x0000000900089310 */ /* 0x000e220000201800 */
[----:B------:R-:W-:-:S04]  /*0230*/  SHF.R.U32.HI R6, RZ, 0x5, R0 ;  /* 0x00000005ff067819 */ /* 0x000fc80000011600 */
[----:B------:R-:W-:-:S05]  /*0240*/  @!P1 LEA R7, R6, R7, 0x3 ;  /* 0x0000000706079211 */ /* 0x000fca00078e18ff */
[----:B0-----:R-:W-:Y:S01]  /*0250*/  @!P1 STS.64 [R7], R8 ;  /* 0x0000000807009388 */ /* 0x001fe20000000a00 */
[----:B------:R-:W-:Y:S01]  /*0260*/  BAR.SYNC.DEFER_BLOCKING 0x0 ;  /* 0x0000000000007b1d */ /* 0x000fe20000010000 */
[----:B------:R-:W-:-:S05]  /*0270*/  ISETP.GT.U32.AND P1, PT, R0, 0x1f, PT ;  /* 0x0000001f0000780c */ /* 0x000fca0003f24070 */
[----:B------:R-:W0:Y:S02]  /*0280*/  @!P0 LDS.64 R10, [R10] ;  /* 0x000000000a0a8984 */ /* 0x000e240000000a00 */
[----:B0-----:R0:W1:Y:S06]  /*0290*/  @!P0 F2F.F32.F64 R12, R10 ;  /* 0x0000000a000c8310 */ /* 0x00106c0000301000 */
[----:B------:R-:W-:Y:S05]  /*02a0*/  @P1 BRA `(.L_x_2) ;  /* 0x0000000000481947 */ /* 0x000fea0003800000 */
[----:B------:R-:W-:Y:S01]  /*02b0*/  UMOV UR4, 0xffffffff ;  /* 0xffffffff00047882 */ /* 0x000fe20000000000 */
[----:B------:R-:W-:Y:S02]  /*02c0*/  ISETP.NE.AND P2, PT, R4, RZ, PT ;  /* 0x000000ff0400720c */ /* 0x000fe40003f45270 */
[----:B------:R-:W-:Y:S11]  /*02d0*/  BRA.DIV UR4, `(.L_x_3) ;  /* 0x0000000604207947 */ /* 0x000ff6000b800000 */
[----:B-1----:R-:W1:Y:S02]  /*02e0*/  SHFL.DOWN PT, R7, R12, 0x10, 0x1f ;  /* 0x0a001f000c077f89 */ /* 0x002e6400000e0000 */
[----:B-1----:R-:W-:-:S05]  /*02f0*/  FADD R7, R7, R12 ;  /* 0x0000000c07077221 */ /* 0x002fca0000000000 */
[----:B------:R-:W1:Y:S02]  /*0300*/  SHFL.DOWN PT, R8, R7, 0x8, 0x1f ;  /* 0x09001f0007087f89 */ /* 0x000e6400000e0000 */
[----:B-1----:R-:W-:-:S05]  /*0310*/  FADD R8, R7, R8 ;  /* 0x0000000807087221 */ /* 0x002fca0000000000 */
[----:B------:R-:W1:Y:S02]  /*0320*/  SHFL.DOWN PT, R9, R8, 0x4, 0x1f ;  /* 0x08801f0008097f89 */ /* 0x000e6400000e0000 */
[----:B-1----:R-:W-:-:S05]  /*0330*/  FADD R9, R8, R9 ;  /* 0x0000000908097221 */ /* 0x002fca0000000000 */
[----:B0-----:R-:W0:Y:S02]  /*0340*/  SHFL.DOWN PT, R10, R9, 0x2, 0x1f ;  /* 0x08401f00090a7f89 */ /* 0x001e2400000e0000 */
[----:B0-----:R-:W-:-:S05]  /*0350*/  FADD R10, R9, R10 ;  /* 0x0000000a090a7221 */ /* 0x001fca0000000000 */
[----:B------:R0:W1:Y:S02]  /*0360*/  SHFL.DOWN PT, R11, R10, 0x1, 0x1f ;  /* 0x08201f000a0b7f89 */ /* 0x00006400000e0000 */
.L_x_9:
[----:B------:R-:W2:Y:S01]  /*0370*/  @!P2 S2R R12, SR_CgaCtaId ;  /* 0x00000000000ca919 */ /* 0x000ea20000008800 */
[----:B-1----:R-:W-:Y:S01]  /*0380*/  FADD R8, R10, R11 ;  /* 0x0000000b0a087221 */ /* 0x002fe20000000000 */
[----:B------:R-:W-:-:S05]  /*0390*/  @!P2 MOV R7, 0x400 ;  /* 0x000004000007a802 */ /* 0x000fca0000000f00 */
[----:B------:R-:W1:Y:S01]  /*03a0*/  @!P2 F2F.F64.F32 R8, R8 ;  /* 0x000000080008a310 */ /* 0x000e620000201800 */
[----:B--2---:R-:W-:-:S05]  /*03b0*/  @!P2 LEA R7, R12, R7, 0x18 ;  /* 0x000000070c07a211 */ /* 0x004fca00078ec0ff */
[----:B-1----:R2:W-:Y:S02]  /*03c0*/  @!P2 STS.64 [R7], R8 ;  /* 0x000000080700a388 */ /* 0x0025e40000000a00 */
.L_x_2:
[----:B------:R-:W-:Y:S05]  /*03d0*/  BSYNC B0 ;  /* 0x0000000000007941 */ /* 0x000fea0003800000 */
.L_x_1:
[----:B------:R-:W2:Y:S01]  /*03e0*/  LDG.E.CONSTANT R2, desc[UR6][R2.64] ;  /* 0x0000000602027981 */ /* 0x000ea2000c1e9900 */
[----:B------:R-:W-:Y:S05]  /*03f0*/  WARPSYNC.ALL ;  /* 0x0000000000007948 */ /* 0x000fea0003800000 */
[----:B------:R-:W1:Y:S01]  /*0400*/  S2R R13, SR_CgaCtaId ;  /* 0x00000000000d7919 */ /* 0x000e620000008800 */
[----:B------:R-:W-:Y:S01]  /*0410*/  BAR.SYNC.DEFER_BLOCKING 0x0 ;  /* 0x0000000000007b1d */ /* 0x000fe20000010000 */
[----:B------:R-:W-:Y:S02]  /*0420*/  ISETP.NE.AND P2, PT, R4, RZ, PT ;  /* 0x000000ff0400720c */ /* 0x000fe40003f45270 */
[----:B------:R-:W-:-:S04]  /*0430*/  MOV R4, 0x400 ;  /* 0x0000040000047802 */ /* 0x000fc80000000f00 */
[----:B-1----:R-:W-:Y:S01]  /*0440*/  LEA R12, R13, R4, 0x18 ;  /* 0x000000040d0c7211 */ /* 0x002fe200078ec0ff */
[----:B--2---:R-:W-:-:S05]  /*0450*/  FMUL R7, R2, R2 ;  /* 0x0000000202077220 */ /* 0x004fca0000400000 */
[----:B------:R-:W1:Y:S02]  /*0460*/  SHFL.DOWN PT, R8, R7, 0x10, 0x1f ;  /* 0x0a001f0007087f89 */ /* 0x000e6400000e0000 */
[----:B-1----:R-:W-:Y:S01]  /*0470*/  FADD R8, R7, R8 ;  /* 0x0000000807087221 */ /* 0x002fe20000000000 */
[----:B------:R-:W-:-:S04]  /*0480*/  LEA R7, R5, R12, 0x3 ;  /* 0x0000000c05077211 */ /* 0x000fc800078e18ff */
[----:B------:R-:W1:Y:S01]  /*0490*/  SHFL.DOWN PT, R9, R8, 0x8, 0x1f ;  /* 0x09001f0008097f89 */ /* 0x000e6200000e0000 */
[----:B------:R-:W-:Y:S01]  /*04a0*/  @!P0 LEA R4, R0, R7, 0x3 ;  /* 0x0000000700048211 */ /* 0x000fe200078e18ff */
[----:B-1----:R-:W-:-:S05]  /*04b0*/  FADD R9, R8, R9 ;  /* 0x0000000908097221 */ /* 0x002fca0000000000 */
[----:B0-----:R-:W0:Y:S02]  /*04c0*/  SHFL.DOWN PT, R10, R9, 0x4, 0x1f ;  /* 0x08801f00090a7f89 */ /* 0x001e2400000e0000 */
[----:B0-----:R-:W-:Y:S01]  /*04d0*/  FADD R10, R9, R10 ;  /* 0x0000000a090a7221 */ /* 0x001fe20000000000 */
[----:B------:R-:W-:Y:S02]  /*04e0*/  IMAD R9, R6, 0x8, R7 ;  /* 0x0000000806097824 */ /* 0x000fe400078e0207 */
[----:B------:R-:W-:Y:S02]  /*04f0*/  HFMA2 R6, -RZ, RZ, 0, 0 ;  /* 0x00000000ff067431 */ /* 0x000fe400000001ff */
[----:B------:R-:W0:Y:S02]  /*0500*/  SHFL.DOWN PT, R11, R10, 0x2, 0x1f ;  /* 0x08401f000a0b7f89 */ /* 0x000e2400000e0000 */
[----:B0-----:R-:W-:-:S05]  /*0510*/  FADD R11, R10, R11 ;  /* 0x0000000b0a0b7221 */ /* 0x001fca0000000000 */
[----:B------:R-:W0:Y:S02]  /*0520*/  SHFL.DOWN PT, R2, R11, 0x1, 0x1f ;  /* 0x08201f000b027f89 */ /* 0x000e2400000e0000 */
[----:B0-----:R-:W-:-:S06]  /*0530*/  FADD R2, R11, R2 ;  /* 0x000000020b027221 */ /* 0x001fcc0000000000 */
[----:B------:R-:W0:Y:S02]  /*0540*/  @!P2 F2F.F64.F32 R2, R2 ;  /* 0x000000020002a310 */ /* 0x000e240000201800 */
[----:B0-----:R-:W-:Y:S01]  /*0550*/  @!P2 STS.64 [R9], R2 ;  /* 0x000000020900a388 */ /* 0x001fe20000000a00 */
[----:B------:R-:W-:Y:S06]  /*0560*/  BAR.SYNC.DEFER_BLOCKING 0x0 ;  /* 0x0000000000007b1d */ /* 0x000fec0000010000 */
[----:B------:R-:W0:Y:S02]  /*0570*/  @!P0 LDS.64 R4, [R4] ;  /* 0x0000000004048984 */ /* 0x000e240000000a00 */
[----:B0-----:R0:W1:Y:S01]  /*0580*/  @!P0 F2F.F32.F64 R6, R4 ;  /* 0x0000000400068310 */ /* 0x0010620000301000 */
[----:B------:R-:W-:Y:S05]  /*0590*/  @P1 EXIT ;  /* 0x000000000000194d */ /* 0x000fea0003800000 */
[----:B-1----:R-:W1:Y:S02]  /*05a0*/  SHFL.DOWN PT, R3, R6, 0x10, 0x1f ;  /* 0x0a001f0006037f89 */ /* 0x002e6400000e0000 */
[----:B-1----:R-:W-:-:S05]  /*05b0*/  FADD R3, R3, R6 ;  /* 0x0000000603037221 */ /* 0x002fca0000000000 */
[----:B------:R-:W1:Y:S02]  /*05c0*/  SHFL.DOWN PT, R2, R3, 0x8, 0x1f ;  /* 0x09001f0003027f89 */ /* 0x000e6400000e0000 */
[----:B-1----:R-:W-:-:S05]  /*05d0*/  FADD R2, R3, R2 ;  /* 0x0000000203027221 */ /* 0x002fca0000000000 */
[----:B0-----:R-:W0:Y:S02]  /*05e0*/  SHFL.DOWN PT, R5, R2, 0x4, 0x1f ;  /* 0x08801f0002057f89 */ /* 0x001e2400000e0000 */
[----:B0-----:R-:W-:-:S05]  /*05f0*/  FADD R5, R2, R5 ;  /* 0x0000000502057221 */ /* 0x001fca0000000000 */
[----:B------:R-:W0:Y:S02]  /*0600*/  SHFL.DOWN PT, R4, R5, 0x2, 0x1f ;  /* 0x08401f0005047f89 */ /* 0x000e2400000e0000 */
[----:B0-----:R-:W-:-:S05]  /*0610*/  FADD R4, R5, R4 ;  /* 0x0000000405047221 */ /* 0x001fca0000000000 */
[----:B------:R-:W0:Y:S02]  /*0620*/  SHFL.DOWN PT, R11, R4, 0x1, 0x1f ;  /* 0x08201f00040b7f89 */ /* 0x000e2400000e0000 */
[----:B0-----:R-:W-:Y:S01]  /*0630*/  FADD R11, R4, R11 ;  /* 0x0000000b040b7221 */ /* 0x001fe20000000000 */
[----:B------:R-:W-:Y:S06]  /*0640*/  @P2 EXIT ;  /* 0x000000000000294d */ /* 0x000fec0003800000 */
[----:B------:R-:W0:Y:S01]  /*0650*/  F2F.F64.F32 R2, R11 ;  /* 0x0000000b00027310 */ /* 0x000e220000201800 */
[----:B------:R-:W-:Y:S01]  /*0660*/  ISETP.NE.AND P0, PT, R0, RZ, PT ;  /* 0x000000ff0000720c */ /* 0x000fe20003f05270 */
[----:B0-----:R0:W-:-:S12]  /*0670*/  STS.64 [R9], R2 ;  /* 0x0000000209007388 */ /* 0x0011d80000000a00 */
[----:B------:R-:W-:Y:S05]  /*0680*/  @P0 EXIT ;  /* 0x000000000000094d */ /* 0x000fea0003800000 */
[----:B0-----:R-:W0:Y:S01]  /*0690*/  LDS.64 R2, [R12] ;  /* 0x000000000c027984 */ /* 0x001e220000000a00 */
[----:B------:R-:W1:Y:S01]  /*06a0*/  LDCU.64 UR4, c[0x0][0x388] ;  /* 0x00007100ff0477ac */ /* 0x000e620008000a00 */
[----:B------:R-:W0:Y:S01]  /*06b0*/  LDC.64 R4, c[0x0][0x388] ;  /* 0x0000e200ff047b82 */ /* 0x000e220000000a00 */
[----:B------:R-:W-:Y:S01]  /*06c0*/  HFMA2 R11, -RZ, RZ, 0, 5.9604644775390625e-08 ;  /* 0x00000001ff0b7431 */ /* 0x000fe200000001ff */
[----:B------:R-:W2:Y:S01]  /*06d0*/  LDS.64 R6, [R7] ;  /* 0x0000000007067984 */ /* 0x000ea20000000a00 */
[----:B-1----:R-:W-:-:S04]  /*06e0*/  UIADD3 UR4, UP0, UPT, UR4, 0x8, URZ ;  /* 0x0000000804047890 */ /* 0x002fc8000ff1e0ff */
[----:B------:R-:W-:Y:S02]  /*06f0*/  UIADD3.X UR5, UPT, UPT, URZ, UR5, URZ, UP0, !UPT ;  /* 0x00000005ff057290 */ /* 0x000fe400087fe4ff */
[----:B------:R-:W-:-:S04]  /*0700*/  IMAD.U32 R8, RZ, RZ, UR4 ;  /* 0x00000004ff087e24 */ /* 0x000fc8000f8e00ff */
[----:B------:R-:W-:Y:S01]  /*0710*/  MOV R9, UR5 ;  /* 0x0000000500097c02 */ /* 0x000fe20008000f00 */
[----:B0-----:R-:W-:Y:S04]  /*0720*/  REDG.E.ADD.F64.RN.STRONG.GPU desc[UR6][R4.64], R2 ;  /* 0x00000002040079a6 */ /* 0x001fe8000c12ff06 */
[----:B--2---:R-:W-:Y:S04]  /*0730*/  REDG.E.ADD.F64.RN.STRONG.GPU desc[UR6][R8.64], R6 ;  /* 0x00000006080079a6 */ /* 0x004fe8000c12ff06 */
[----:B------:R-:W-:Y:S01]  /*0740*/  REDG.E.ADD.STRONG.GPU desc[UR6][R8.64+0x8], R11 ;  /* 0x0000080b0800798e */ /* 0x000fe2000c12e106 */
[----:B------:R-:W-:Y:S05]  /*0750*/  EXIT ;  /* 0x000000000000794d */ /* 0x000fea0003800000 */
.L_x_3:
[----:B------:R-:W-:Y:S01]  /*0760*/  IMAD.MOV.U32 R14, RZ, RZ, 0x10 ;  /* 0x00000010ff0e7424 */ /* 0x000fe200078e00ff */
[----:B------:R-:W-:Y:S02]  /*0770*/  MOV R15, 0x1f ;  /* 0x0000001f000f7802 */ /* 0x000fe40000000f00 */
[----:B------:R-:W-:-:S07]  /*0780*/  MOV R13, 0xffffffff ;  /* 0xffffffff000d7802 */ /* 0x000fce0000000f00 */
[----:B01----:R-:W-:Y:S05]  /*0790*/  WARPSYNC.COLLECTIVE R13, `(.L_x_4) ;  /* 0x000000000d087348 */ /* 0x003fea0003c00000 */
[----:B01----:R0:W1:Y:S02]  /*07a0*/  SHFL.DOWN P3, R11, R12, R14, R15 ;  /* 0x0800000e0c0b7389 */ /* 0x003064000006000f */
[----:B01----:R-:W-:Y:S05]  /*07b0*/  ENDCOLLECTIVE ;  /* 0x000000000000791b */ /* 0x003fea0003800000 */
.L_x_4:
[----:B------:R-:W-:Y:S02]  /*07c0*/  HFMA2 R14, -RZ, RZ, 0, 4.76837158203125e-07 ;  /* 0x00000008ff0e7431 */ /* 0x000fe400000001ff */
[----:B------:R-:W-:-:S04]  /*07d0*/  IMAD.MOV.U32 R7, RZ, RZ, R11 ;  /* 0x000000ffff077224 */ /* 0x000fc800078e000b */
[----:B------:R-:W-:-:S05]  /*07e0*/  FADD R7, R7, R12 ;  /* 0x0000000c07077221 */ /* 0x000fca0000000000 */
[----:B------:R-:W-:-:S07]  /*07f0*/  MOV R12, R7 ;  /* 0x00000007000c7202 */ /* 0x000fce0000000f00 */
[----:B------:R-:W-:Y:S05]  /*0800*/  WARPSYNC.COLLECTIVE R13, `(.L_x_5) ;  /* 0x000000000d087348 */ /* 0x000fea0003c00000 */
[----:B------:R0:W1:Y:S02]  /*0810*/  SHFL.DOWN P3, R11, R12, R14, R15 ;  /* 0x0800000e0c0b7389 */ /* 0x000064000006000f */
[----:B01----:R-:W-:Y:S05]  /*0820*/  ENDCOLLECTIVE ;  /* 0x000000000000791b */ /* 0x003fea0003800000 */
.L_x_5:
[----:B------:R-:W-:Y:S02]  /*0830*/  HFMA2 R14, -RZ, RZ, 0, 2.384185791015625e-07 ;  /* 0x00000004ff0e7431 */ /* 0x000fe400000001ff */
[----:B------:R-:W-:-:S04]  /*0840*/  IMAD.MOV.U32 R8, RZ, RZ, R11 ;  /* 0x000000ffff087224 */ /* 0x000fc800078e000b */
[----:B------:R-:W-:-:S05]  /*0850*/  FADD R8, R7, R8 ;  /* 0x0000000807087221 */ /* 0x000fca0000000000 */
[----:B------:R-:W-:-:S07]  /*0860*/  MOV R12, R8 ;  /* 0x00000008000c7202 */ /* 0x000fce0000000f00 */
[----:B------:R-:W-:Y:S05]  /*0870*/  WARPSYNC.COLLECTIVE R13, `(.L_x_6) ;  /* 0x000000000d087348 */ /* 0x000fea0003c00000 */
[----:B------:R0:W1:Y:S02]  /*0880*/  SHFL.DOWN P3, R11, R12, R14, R15 ;  /* 0x0800000e0c0b7389 */ /* 0x000064000006000f */
[----:B01----:R-:W-:Y:S05]  /*0890*/  ENDCOLLECTIVE ;  /* 0x000000000000791b */ /* 0x003fea0003800000 */
.L_x_6:
[----:B------:R-:W-:Y:S02]  /*08a0*/  HFMA2 R14, -RZ, RZ, 0, 1.1920928955078125e-07 ;  /* 0x00000002ff0e7431 */ /* 0x000fe400000001ff */
[----:B------:R-:W-:-:S04]  /*08b0*/  IMAD.MOV.U32 R9, RZ, RZ, R11 ;  /* 0x000000ffff097224 */ /* 0x000fc800078e000b */
[----:B------:R-:W-:-:S05]  /*08c0*/  FADD R9, R8, R9 ;  /* 0x0000000908097221 */ /* 0x000fca0000000000 */
[----:B------:R-:W-:-:S07]  /*08d0*/  MOV R12, R9 ;  /* 0x00000009000c7202 */ /* 0x000fce0000000f00 */
[----:B------:R-:W-:Y:S05]  /*08e0*/  WARPSYNC.COLLECTIVE R13, `(.L_x_7) ;  /* 0x000000000d087348 */ /* 0x000fea0003c00000 */
[----:B------:R0:W1:Y:S02]  /*08f0*/  SHFL.DOWN P3, R11, R12, R14, R15 ;  /* 0x0800000e0c0b7389 */ /* 0x000064000006000f */
[----:B01----:R-:W-:Y:S05]  /*0900*/  ENDCOLLECTIVE ;  /* 0x000000000000791b */ /* 0x003fea0003800000 */
.L_x_7:
[----:B------:R-:W-:Y:S02]  /*0910*/  HFMA2 R14, -RZ, RZ, 0, 5.9604644775390625e-08 ;  /* 0x00000001ff0e7431 */ /* 0x000fe400000001ff */
[----:B------:R-:W-:-:S04]  /*0920*/  IMAD.MOV.U32 R10, RZ, RZ, R11 ;  /* 0x000000ffff0a7224 */ /* 0x000fc800078e000b */
[----:B------:R-:W-:-:S05]  /*0930*/  FADD R10, R9, R10 ;  /* 0x0000000a090a7221 */ /* 0x000fca0000000000 */
[----:B------:R-:W-:-:S07]  /*0940*/  MOV R12, R10 ;  /* 0x0000000a000c7202 */ /* 0x000fce0000000f00 */
[----:B------:R-:W-:Y:S05]  /*0950*/  WARPSYNC.COLLECTIVE R13, `(.L_x_8) ;  /* 0x000000000d087348 */ /* 0x000fea0003c00000 */
[----:B------:R0:W1:Y:S02]  /*0960*/  SHFL.DOWN P3, R11, R12, R14, R15 ;  /* 0x0800000e0c0b7389 */ /* 0x000064000006000f */
[----:B01----:R-:W-:Y:S05]  /*0970*/  ENDCOLLECTIVE ;  /* 0x000000000000791b */ /* 0x003fea0003800000 */
.L_x_8:
[----:B------:R-:W-:Y:S05]  /*0980*/  BRA `(.L_x_9) ;  /* 0xfffffff800787947 */ /* 0x000fea000383ffff */
.L_x_10:
        /* <DEDUP_REMOVED lines=15> */
.L_x_12:


//--------------------- .nv.shared._Z24variance_kernel_parallelILi256ELi8EEvPKfP5Statsi --------------------------
	.section	.nv.shared._Z24variance_kernel_parallelILi256ELi8EEvPKfP5Statsi,"aw",@nobits
	.sectionflags	@""
	.align	16
	.zero		1024


//--------------------- .nv.shared.reserved.0     --------------------------
	.section	.nv.shared.reserved.0,"aw",@nobits
	.weak		__nv_reservedSMEM_offset_0_alias
	.size		__nv_reservedSMEM_offset_0_alias, 0, 64
	.other		__nv_reservedSMEM_offset_0_alias,@"STO_CUDA_RESERVED_SHARED STV_DEFAULT"
__nv_reservedSMEM_offset_0_alias:
	.zero		0
	.zero		64


//--------------------- .nv.shared._Z15variance_kernelPKfP5Statsi --------------------------
	.section	.nv.shared._Z15variance_kernelPKfP5Statsi,"aw",@nobits
	.sectionflags	@""
	.align	16
	.zero		1024


//--------------------- .nv.constant0._Z24variance_kernel_parallelILi256ELi8EEvPKfP5Statsi --------------------------
	.section	.nv.constant0._Z24variance_kernel_parallelILi256ELi8EEvPKfP5Statsi,"a",@progbits
	.sectionflags	@""
	.align	4
.nv.constant0._Z24variance_kernel_parallelILi256ELi8EEvPKfP5Statsi:
	.zero		916


//--------------------- .nv.constant0._Z15variance_kernelPKfP5Statsi --------------------------
	.section	.nv.constant0._Z15variance_kernelPKfP5Statsi,"a",@progbits
	.sectionflags	@""
	.align	4
.nv.constant0._Z15variance_kernelPKfP5Statsi:
	.zero		916


//--------------------- SYMBOLS --------------------------

	.type		.nv.reservedSmem.offset0,@object
	.size		.nv.reservedSmem.offset0,0x4
	.type		.nv.reservedSmem.cap,@object
	.size		.nv.reservedSmem.cap,0x4
